	.target	sm_90a

	.elftype	@"ET_EXEC"


//--------------------- .note.nv.tkinfo           --------------------------
	.section	.note.nv.tkinfo,"",@"SHT_NOTE"
	.sectionflags	@"SHF_NOTE_NV_TKINFO"
	.tkinfo
        /*0018*/ 	.word	0x00000002
        /*0030*/ 	.string	""
        /*0030*/ 	.string	"ptxas"
        /*0030*/ 	.string	"Cuda compilation tools, release 13.0, V13.0.88"
        /*0030*/ 	.string	"Build cuda_13.0.r13.0/compiler.36424714_0"
        /*0030*/ 	.string	"-arch sm_90a -m 64 "



//--------------------- .note.nv.cuinfo           --------------------------
	.section	.note.nv.cuinfo,"",@"SHT_NOTE"
	.sectionflags	@"SHF_NOTE_NV_CUINFO"
        /*0018*/ 	.short	0x0002
        /*001a*/ 	.short	0x005a
        /*001c*/ 	.short	0x0082
	.zero		2


//--------------------- .nv.info                  --------------------------
	.section	.nv.info,"",@"SHT_CUDA_INFO"
	.align	4


	//----- nvinfo : EIATTR_REGCOUNT
	.align		4
        /*0000*/ 	.byte	0x04, 0x2f
        /*0002*/ 	.short	(.L_12 - .L_11)
	.align		4
.L_11:
        /*0004*/ 	.word	index@(_ZN7cutlass13device_kernelINS_4gemm6kernel13GemmUniversalIN4cute5tupleIJiiiiEEENS1_10collective13CollectiveMmaINS1_37MainloopSm90TmaGmmaWarpSpecializedFP8ILi4ENS5_IJNS4_1CILi2EEESB_NSA_ILi1EEEEEENS1_35KernelTmaWarpSpecializedCooperativeEEENS5_IJNSA_ILi128EEENSA_ILi256EEESG_EEENS_12float_e5m2_tENS5_IJlSC_lEEESJ_SK_NS4_8TiledMMAINS4_8MMA_AtomIJNS4_4SM904GMMA31MMA_64x256x32_F32E5M2E5M2_SS_TNILNSO_7ScaleInE1ELSQ_1EEEEEENS4_6LayoutINS5_IJSB_SC_SC_EEENS5_IJSC_NSA_ILi0EEESV_EEEEENS5_IJNS4_10UnderscoreESY_SY_EEEEENS4_23SM90_TMA_LOAD_MULTICASTENS4_14ComposedLayoutINS4_7SwizzleILi3ELi4ELi3EEENS4_18smem_ptr_flag_bitsILi8EEENST_INS5_IJNSA_ILi8EEESG_EEENS5_IJSG_SC_EEEEEEEvNS4_8identityES11_S1B_vS1C_EENS_8epilogue10collective6detail29Sm90TmaWarpSpecializedAdapterINS1F_15DefaultEpilogueISJ_SK_SK_NS1E_6thread17LinearCombinationISJ_Li1EffLNS1J_9ScaleType4KindE0ELNS_15FloatRoundStyleE2ESJ_EENS1_15EpilogueDefaultEEEEEvvEEEEvNT_6ParamsE)
        /*0008*/ 	.word	0x000000a8


	//----- nvinfo : EIATTR_FRAME_SIZE
	.align		4
.L_12:
        /*000c*/ 	.byte	0x04, 0x11
        /*000e*/ 	.short	(.L_14 - .L_13)
	.align		4
.L_13:
        /*0010*/ 	.word	index@(_ZN7cutlass13device_kernelINS_4gemm6kernel13GemmUniversalIN4cute5tupleIJiiiiEEENS1_10collective13CollectiveMmaINS1_37MainloopSm90TmaGmmaWarpSpecializedFP8ILi4ENS5_IJNS4_1CILi2EEESB_NSA_ILi1EEEEEENS1_35KernelTmaWarpSpecializedCooperativeEEENS5_IJNSA_ILi128EEENSA_ILi256EEESG_EEENS_12float_e5m2_tENS5_IJlSC_lEEESJ_SK_NS4_8TiledMMAINS4_8MMA_AtomIJNS4_4SM904GMMA31MMA_64x256x32_F32E5M2E5M2_SS_TNILNSO_7ScaleInE1ELSQ_1EEEEEENS4_6LayoutINS5_IJSB_SC_SC_EEENS5_IJSC_NSA_ILi0EEESV_EEEEENS5_IJNS4_10UnderscoreESY_SY_EEEEENS4_23SM90_TMA_LOAD_MULTICASTENS4_14ComposedLayoutINS4_7SwizzleILi3ELi4ELi3EEENS4_18smem_ptr_flag_bitsILi8EEENST_INS5_IJNSA_ILi8EEESG_EEENS5_IJSG_SC_EEEEEEEvNS4_8identityES11_S1B_vS1C_EENS_8epilogue10collective6detail29Sm90TmaWarpSpecializedAdapterINS1F_15DefaultEpilogueISJ_SK_SK_NS1E_6thread17LinearCombinationISJ_Li1EffLNS1J_9ScaleType4KindE0ELNS_15FloatRoundStyleE2ESJ_EENS1_15EpilogueDefaultEEEEEvvEEEEvNT_6ParamsE)
        /*0014*/ 	.word	0x000000f8


	//----- nvinfo : EIATTR_MIN_STACK_SIZE
	.align		4
.L_14:
        /*0018*/ 	.byte	0x04, 0x12
        /*001a*/ 	.short	(.L_16 - .L_15)
	.align		4
.L_15:
        /*001c*/ 	.word	index@(_ZN7cutlass13device_kernelINS_4gemm6kernel13GemmUniversalIN4cute5tupleIJiiiiEEENS1_10collective13CollectiveMmaINS1_37MainloopSm90TmaGmmaWarpSpecializedFP8ILi4ENS5_IJNS4_1CILi2EEESB_NSA_ILi1EEEEEENS1_35KernelTmaWarpSpecializedCooperativeEEENS5_IJNSA_ILi128EEENSA_ILi256EEESG_EEENS_12float_e5m2_tENS5_IJlSC_lEEESJ_SK_NS4_8TiledMMAINS4_8MMA_AtomIJNS4_4SM904GMMA31MMA_64x256x32_F32E5M2E5M2_SS_TNILNSO_7ScaleInE1ELSQ_1EEEEEENS4_6LayoutINS5_IJSB_SC_SC_EEENS5_IJSC_NSA_ILi0EEESV_EEEEENS5_IJNS4_10UnderscoreESY_SY_EEEEENS4_23SM90_TMA_LOAD_MULTICASTENS4_14ComposedLayoutINS4_7SwizzleILi3ELi4ELi3EEENS4_18smem_ptr_flag_bitsILi8EEENST_INS5_IJNSA_ILi8EEESG_EEENS5_IJSG_SC_EEEEEEEvNS4_8identityES11_S1B_vS1C_EENS_8epilogue10collective6detail29Sm90TmaWarpSpecializedAdapterINS1F_15DefaultEpilogueISJ_SK_SK_NS1E_6thread17LinearCombinationISJ_Li1EffLNS1J_9ScaleType4KindE0ELNS_15FloatRoundStyleE2ESJ_EENS1_15EpilogueDefaultEEEEEvvEEEEvNT_6ParamsE)
        /*0020*/ 	.word	0x000000f8
.L_16:


//--------------------- .nv.compat                --------------------------
	.section	.nv.compat,"",@"SHT_CUDA_COMPAT_INFO"
	.align	4
        /*0000*/ 	.byte	0x02, 0x09, 0x01, 0x00, 0x02, 0x02, 0x04, 0x00, 0x02, 0x05, 0x05, 0x00, 0x03, 0x07, 0x01, 0x01
        /*0010*/ 	.byte	0x02, 0x03, 0x01, 0x00, 0x02, 0x06, 0x01, 0x00, 0x04, 0x0b, 0x08, 0x00, 0x00, 0x00, 0x00, 0x00
        /*0020*/ 	.byte	0x00, 0x00, 0x00, 0x00


//--------------------- .nv.info._ZN7cutlass13device_kernelINS_4gemm6kernel13GemmUniversalIN4cute5tupleIJiiiiEEENS1_10collective13CollectiveMmaINS1_37MainloopSm90TmaGmmaWarpSpecializedFP8ILi4ENS5_IJNS4_1CILi2EEESB_NSA_ILi1EEEEEENS1_35KernelTmaWarpSpecializedCooperativeEEENS5_IJNSA_ILi128EEENSA_ILi256EEESG_EEENS_12float_e5m2_tENS5_IJlSC_lEEESJ_SK_NS4_8TiledMMAINS4_8MMA_AtomIJNS4_4SM904GMMA31MMA_64x256x32_F32E5M2E5M2_SS_TNILNSO_7ScaleInE1ELSQ_1EEEEEENS4_6LayoutINS5_IJSB_SC_SC_EEENS5_IJSC_NSA_ILi0EEESV_EEEEENS5_IJNS4_10UnderscoreESY_SY_EEEEENS4_23SM90_TMA_LOAD_MULTICASTENS4_14ComposedLayoutINS4_7SwizzleILi3ELi4ELi3EEENS4_18smem_ptr_flag_bitsILi8EEENST_INS5_IJNSA_ILi8EEESG_EEENS5_IJSG_SC_EEEEEEEvNS4_8identityES11_S1B_vS1C_EENS_8epilogue10collective6detail29Sm90TmaWarpSpecializedAdapterINS1F_15DefaultEpilogueISJ_SK_SK_NS1E_6thread17LinearCombinationISJ_Li1EffLNS1J_9ScaleType4KindE0ELNS_15FloatRoundStyleE2ESJ_EENS1_15EpilogueDefaultEEEEEvvEEEEvNT_6ParamsE --------------------------
	.section	.nv.info._ZN7cutlass13device_kernelINS_4gemm6kernel13GemmUniversalIN4cute5tupleIJiiiiEEENS1_10collective13CollectiveMmaINS1_37MainloopSm90TmaGmmaWarpSpecializedFP8ILi4ENS5_IJNS4_1CILi2EEESB_NSA_ILi1EEEEEENS1_35KernelTmaWarpSpecializedCooperativeEEENS5_IJNSA_ILi128EEENSA_ILi256EEESG_EEENS_12float_e5m2_tENS5_IJlSC_lEEESJ_SK_NS4_8TiledMMAINS4_8MMA_AtomIJNS4_4SM904GMMA31MMA_64x256x32_F32E5M2E5M2_SS_TNILNSO_7ScaleInE1ELSQ_1EEEEEENS4_6LayoutINS5_IJSB_SC_SC_EEENS5_IJSC_NSA_ILi0EEESV_EEEEENS5_IJNS4_10UnderscoreESY_SY_EEEEENS4_23SM90_TMA_LOAD_MULTICASTENS4_14ComposedLayoutINS4_7SwizzleILi3ELi4ELi3EEENS4_18smem_ptr_flag_bitsILi8EEENST_INS5_IJNSA_ILi8EEESG_EEENS5_IJSG_SC_EEEEEEEvNS4_8identityES11_S1B_vS1C_EENS_8epilogue10collective6detail29Sm90TmaWarpSpecializedAdapterINS1F_15DefaultEpilogueISJ_SK_SK_NS1E_6thread17LinearCombinationISJ_Li1EffLNS1J_9ScaleType4KindE0ELNS_15FloatRoundStyleE2ESJ_EENS1_15EpilogueDefaultEEEEEvvEEEEvNT_6ParamsE,"",@"SHT_CUDA_INFO"
	.sectionflags	@""
	.align	4


	//----- nvinfo : EIATTR_CUDA_API_VERSION
	.align		4
        /*0000*/ 	.byte	0x04, 0x37
        /*0002*/ 	.short	(.L_18 - .L_17)
.L_17:
        /*0004*/ 	.word	0x00000082


	//----- nvinfo : EIATTR_KPARAM_INFO
	.align		4
.L_18:
        /*0008*/ 	.byte	0x04, 0x17
        /*000a*/ 	.short	(.L_20 - .L_19)
.L_19:
        /*000c*/ 	.word	0x00000000
        /*0010*/ 	.short	0x0000
        /*0012*/ 	.short	0x0070
        /*0014*/ 	.byte	0x00, 0xf0, 0x01, 0x10


	//----- nvinfo : EIATTR_SPARSE_MMA_MASK
	.align		4
.L_20:
        /*0018*/ 	.byte	0x03, 0x50
        /*001a*/ 	.short	0x0000


	//----- nvinfo : EIATTR_MAXREG_COUNT
	.align		4
        /*001c*/ 	.byte	0x03, 0x1b
        /*001e*/ 	.short	0x00a8


	//----- nvinfo : EIATTR_NUM_BARRIERS
	.align		4
        /*0020*/ 	.byte	0x02, 0x4c
        /*0022*/ 	.byte	0x01
	.zero		1


	//----- nvinfo : EIATTR_ANNOTATIONS
	.align		4
        /*0024*/ 	.byte	0x04, 0x55
        /*0026*/ 	.short	(.L_22 - .L_21)


	//   ....[0]....
.L_21:
        /*0028*/ 	.word	0x00000001
        /*002c*/ 	.byte	0x10, 0x07, 0x00, 0x00, 0x01, 0x00, 0x00, 0x00, 0x00, 0x08, 0x00, 0x00, 0x01, 0x00, 0x00, 0x00
        /* <DEDUP_REMOVED lines=192> */
        /*0c3c*/ 	.byte	0x80, 0x05, 0x01, 0x00


	//----- nvinfo : EIATTR_MERCURY_ISA_VERSION
	.align		4
.L_22:
        /*0c40*/ 	.byte	0x03, 0x5f
        /*0c42*/ 	.short	0x0101


	//----- nvinfo : EIATTR_INT_WARP_WIDE_INSTR_OFFSETS
	.align		4
        /*0c44*/ 	.byte	0x04, 0x31
        /*0c46*/ 	.short	(.L_24 - .L_23)


	//   ....[0]....
.L_23:
        /*0c48*/ 	.word	0x00000550


	//   ....[1]....
        /*0c4c*/ 	.word	0x00000570


	//   ....[2]....
        /*0c50*/ 	.word	0x000006e0


	//   ....[3]....
        /*0c54*/ 	.word	0x000053c0


	//----- nvinfo : EIATTR_COOP_GROUP_MASK_REGIDS
	.align		4
.L_24:
        /*0c58*/ 	.byte	0x04, 0x29
        /*0c5a*/ 	.short	(.L_26 - .L_25)


	//   ....[0]....
.L_25:
        /*0c5c*/ 	.word	0xffffffff


	//   ....[1]....
        /*0c60*/ 	.word	0xffffffff


	//   ....[2]....
        /*0c64*/ 	.word	0xffffffff


	//   ....[3]....
        /*0c68*/ 	.word	0xffffffff


	//   ....[4]....
        /*0c6c*/ 	.word	0xffffffff


	//   ....[5]....
        /*0c70*/ 	.word	0xffffffff


	//----- nvinfo : EIATTR_COOP_GROUP_INSTR_OFFSETS
	.align		4
.L_26:
        /*0c74*/ 	.byte	0x04, 0x28
        /*0c76*/ 	.short	(.L_28 - .L_27)


	//   ....[0]....
.L_27:
        /*0c78*/ 	.word	0x00000070


	//   ....[1]....
        /*0c7c*/ 	.word	0x00000080


	//   ....[2]....
        /*0c80*/ 	.word	0x000001a0


	//   ....[3]....
        /*0c84*/ 	.word	0x000003c0


	//   ....[4]....
        /*0c88*/ 	.word	0x00000840


	//   ....[5]....
        /*0c8c*/ 	.word	0x000015c0


	//----- nvinfo : EIATTR_REG_RECONFIG
	.align		4
.L_28:
        /*0c90*/ 	.byte	0x01, 0x54
	.zero		2


	//----- nvinfo : EIATTR_MBARRIER_INSTR_OFFSETS
	.align		4
        /*0c94*/ 	.byte	0x04, 0x39
        /*0c96*/ 	.short	(.L_30 - .L_29)


	//   ....[0]....
.L_29:
        /*0c98*/ 	.word	0x00000320
        /*0c9c*/ 	.word	0x000000ff
        /*0ca0*/ 	.word	0x00000000
        /*0ca4*/ 	.short	0x0100
        /*0ca6*/ 	.byte	0x09
	.zero		1


	//   ....[1]....
        /*0ca8*/ 	.word	0x00000330
        /*0cac*/ 	.word	0x000000ff
        /*0cb0*/ 	.word	0x00000020
        /*0cb4*/ 	.short	0x0100
        /*0cb6*/ 	.byte	0x09
	.zero		1


	//   ....[2]....
        /*0cb8*/ 	.word	0x00000340
        /*0cbc*/ 	.word	0x000000ff
        /*0cc0*/ 	.word	0x00000008
        /*0cc4*/ 	.short	0x0100
        /*0cc6*/ 	.byte	0x09
	.zero		1


	//   ....[3]....
        /*0cc8*/ 	.word	0x00000350
        /*0ccc*/ 	.word	0x000000ff
        /*0cd0*/ 	.word	0x00000028
        /*0cd4*/ 	.short	0x0100
        /*0cd6*/ 	.byte	0x09
	.zero		1


	//   ....[4]....
        /*0cd8*/ 	.word	0x00000360
        /*0cdc*/ 	.word	0x000000ff
        /*0ce0*/ 	.word	0x00000010
        /*0ce4*/ 	.short	0x0100
        /*0ce6*/ 	.byte	0x09
	.zero		1


	//   ....[5]....
        /*0ce8*/ 	.word	0x00000370
        /*0cec*/ 	.word	0x000000ff
        /*0cf0*/ 	.word	0x00000030
        /*0cf4*/ 	.short	0x0100
        /*0cf6*/ 	.byte	0x09
	.zero		1


	//   ....[6]....
        /*0cf8*/ 	.word	0x00000380
        /*0cfc*/ 	.word	0x000000ff
        /*0d00*/ 	.word	0x00000018
        /*0d04*/ 	.short	0x0100
        /*0d06*/ 	.byte	0x09
	.zero		1


	//   ....[7]....
        /*0d08*/ 	.word	0x00000390
        /*0d0c*/ 	.word	0x000000ff
        /*0d10*/ 	.word	0x00000038
        /*0d14*/ 	.short	0x0100
        /*0d16*/ 	.byte	0x09
	.zero		1


	//   ....[8]....
        /*0d18*/ 	.word	0x00000770
        /*0d1c*/ 	.word	0x000000ff
        /*0d20*/ 	.word	0x00000050
        /*0d24*/ 	.short	0x0100
        /*0d26*/ 	.byte	0x06
	.zero		1


	//   ....[9]....
        /*0d28*/ 	.word	0x000007e0
        /*0d2c*/ 	.word	0x000000ff
        /*0d30*/ 	.word	0x00000058
        /*0d34*/ 	.short	0x0100
        /*0d36*/ 	.byte	0x06
	.zero		1


	//   ....[10]....
        /*0d38*/ 	.word	0x00001dc0
        /*0d3c*/ 	.word	0x000000ff
        /*0d40*/ 	.word	0x00000000
        /*0d44*/ 	.short	0x010a
        /*0d46*/ 	.byte	0x06
	.zero		1


	//   ....[11]....
        /*0d48*/ 	.word	0x00001e00
        /*0d4c*/ 	.word	0x000000ff
        /*0d50*/ 	.word	0x00000000
        /*0d54*/ 	.short	0x010a
        /*0d56*/ 	.byte	0x06
	.zero		1


	//   ....[12]....
        /*0d58*/ 	.word	0x000030d0
        /*0d5c*/ 	.word	0x000000ff
        /*0d60*/ 	.word	0x00000000
        /*0d64*/ 	.short	0x010a
        /*0d66*/ 	.byte	0x09
	.zero		1


	//   ....[13]....
        /*0d68*/ 	.word	0x00003110
        /*0d6c*/ 	.word	0x000000ff
        /*0d70*/ 	.word	0x00000000
        /*0d74*/ 	.short	0x010a
        /*0d76*/ 	.byte	0x09
	.zero		1


	//   ....[14]....
        /*0d78*/ 	.word	0x00004250
        /*0d7c*/ 	.word	0x000000e5
        /*0d80*/ 	.word	0x00000000
        /*0d84*/ 	.short	0x0101
        /*0d86*/ 	.byte	0x3f
	.zero		1


	//   ....[15]....
        /*0d88*/ 	.word	0x00005460
        /*0d8c*/ 	.word	0x00000018
        /*0d90*/ 	.word	0x00000000
        /*0d94*/ 	.short	0x0101
        /*0d96*/ 	.byte	0x3f
	.zero		1


	//   ....[16]....
        /*0d98*/ 	.word	0x0000f750
        /*0d9c*/ 	.word	0x0000000b
        /*0da0*/ 	.word	0x00000020
        /*0da4*/ 	.short	0x010a
        /*0da6*/ 	.byte	0x3f
	.zero		1


	//   ....[17]....
        /*0da8*/ 	.word	0x0000fb90
        /*0dac*/ 	.word	0x00000003
        /*0db0*/ 	.word	0x00000058
        /*0db4*/ 	.short	0x0101
        /*0db6*/ 	.byte	0x3f
	.zero		1


	//   ....[18]....
        /*0db8*/ 	.word	0x000102d0
        /*0dbc*/ 	.word	0x00000007
        /*0dc0*/ 	.word	0x00000000
        /*0dc4*/ 	.short	0x010a
        /*0dc6*/ 	.byte	0x3f
	.zero		1


	//   ....[19]....
        /*0dc8*/ 	.word	0x00010350
        /*0dcc*/ 	.word	0x00000009
        /*0dd0*/ 	.word	0x00000000
        /*0dd4*/ 	.short	0x010a
        /*0dd6*/ 	.byte	0x3f
	.zero		1


	//   ....[20]....
        /*0dd8*/ 	.word	0x000103e0
        /*0ddc*/ 	.word	0x00000006
        /*0de0*/ 	.word	0x00000000
        /*0de4*/ 	.short	0x010a
        /*0de6*/ 	.byte	0x3f
	.zero		1


	//   ....[21]....
        /*0de8*/ 	.word	0x00010470
        /*0dec*/ 	.word	0x00000003
        /*0df0*/ 	.word	0x00000000
        /*0df4*/ 	.short	0x010a
        /*0df6*/ 	.byte	0x3f
	.zero		1


	//   ....[22]....
        /*0df8*/ 	.word	0x000104e0
        /*0dfc*/ 	.word	0x00000003
        /*0e00*/ 	.word	0x00000000
        /*0e04*/ 	.short	0x010a
        /*0e06*/ 	.byte	0x3f
	.zero		1


	//   ....[23]....
        /*0e08*/ 	.word	0x00010550
        /*0e0c*/ 	.word	0x00000000
        /*0e10*/ 	.word	0x00000000
        /*0e14*/ 	.short	0x010a
        /*0e16*/ 	.byte	0x3f
	.zero		1


	//   ....[24]....
        /*0e18*/ 	.word	0x00010630
        /*0e1c*/ 	.word	0x0000000b
        /*0e20*/ 	.word	0x00000020
        /*0e24*/ 	.short	0x010a
        /*0e26*/ 	.byte	0x3f
	.zero		1


	//   ....[25]....
        /*0e28*/ 	.word	0x00010700
        /*0e2c*/ 	.word	0x00000007
        /*0e30*/ 	.word	0x00000000
        /*0e34*/ 	.short	0x010a
        /*0e36*/ 	.byte	0x3f
	.zero		1


	//   ....[26]....
        /*0e38*/ 	.word	0x00010750
        /*0e3c*/ 	.word	0x00000009
        /*0e40*/ 	.word	0x00000000
        /*0e44*/ 	.short	0x010a
        /*0e46*/ 	.byte	0x3f
	.zero		1


	//   ....[27]....
        /*0e48*/ 	.word	0x000107a0
        /*0e4c*/ 	.word	0x00000006
        /*0e50*/ 	.word	0x00000000
        /*0e54*/ 	.short	0x010a
        /*0e56*/ 	.byte	0x3f
	.zero		1


	//----- nvinfo : EIATTR_NUM_MBARRIERS
	.align		4
.L_30:
        /*0e58*/ 	.byte	0x03, 0x38
        /*0e5a*/ 	.short	0x000a


	//----- nvinfo : EIATTR_EXIT_INSTR_OFFSETS
	.align		4
        /*0e5c*/ 	.byte	0x04, 0x1c
        /*0e5e*/ 	.short	(.L_32 - .L_31)


	//   ....[0]....
.L_31:
        /*0e60*/ 	.word	0x000009d0


	//   ....[1]....
        /*0e64*/ 	.word	0x00001260


	//   ....[2]....
        /*0e68*/ 	.word	0x0000ed60


	//   ....[3]....
        /*0e6c*/ 	.word	0x0000f2f0


	//   ....[4]....
        /*0e70*/ 	.word	0x000104c0


	//----- nvinfo : EIATTR_MAX_THREADS
	.align		4
.L_32:
        /*0e74*/ 	.byte	0x04, 0x05
        /*0e76*/ 	.short	(.L_34 - .L_33)
.L_33:
        /*0e78*/ 	.word	0x00000180
        /*0e7c*/ 	.word	0x00000001
        /*0e80*/ 	.word	0x00000001


	//----- nvinfo : EIATTR_CRS_STACK_SIZE
	.align		4
.L_34:
        /*0e84*/ 	.byte	0x04, 0x1e
        /*0e86*/ 	.short	(.L_36 - .L_35)
.L_35:
        /*0e88*/ 	.word	0x00000000


	//----- nvinfo : EIATTR_CBANK_PARAM_SIZE
	.align		4
.L_36:
        /*0e8c*/ 	.byte	0x03, 0x19
        /*0e8e*/ 	.short	0x0470


	//----- nvinfo : EIATTR_PARAM_CBANK
	.align		4
        /*0e90*/ 	.byte	0x04, 0x0a
        /*0e92*/ 	.short	(.L_38 - .L_37)
	.align		4
.L_37:
        /*0e94*/ 	.word	index@(.nv.constant0._ZN7cutlass13device_kernelINS_4gemm6kernel13GemmUniversalIN4cute5tupleIJiiiiEEENS1_10collective13CollectiveMmaINS1_37MainloopSm90TmaGmmaWarpSpecializedFP8ILi4ENS5_IJNS4_1CILi2EEESB_NSA_ILi1EEEEEENS1_35KernelTmaWarpSpecializedCooperativeEEENS5_IJNSA_ILi128EEENSA_ILi256EEESG_EEENS_12float_e5m2_tENS5_IJlSC_lEEESJ_SK_NS4_8TiledMMAINS4_8MMA_AtomIJNS4_4SM904GMMA31MMA_64x256x32_F32E5M2E5M2_SS_TNILNSO_7ScaleInE1ELSQ_1EEEEEENS4_6LayoutINS5_IJSB_SC_SC_EEENS5_IJSC_NSA_ILi0EEESV_EEEEENS5_IJNS4_10UnderscoreESY_SY_EEEEENS4_23SM90_TMA_LOAD_MULTICASTENS4_14ComposedLayoutINS4_7SwizzleILi3ELi4ELi3EEENS4_18smem_ptr_flag_bitsILi8EEENST_INS5_IJNSA_ILi8EEESG_EEENS5_IJSG_SC_EEEEEEEvNS4_8identityES11_S1B_vS1C_EENS_8epilogue10collective6detail29Sm90TmaWarpSpecializedAdapterINS1F_15DefaultEpilogueISJ_SK_SK_NS1E_6thread17LinearCombinationISJ_Li1EffLNS1J_9ScaleType4KindE0ELNS_15FloatRoundStyleE2ESJ_EENS1_15EpilogueDefaultEEEEEvvEEEEvNT_6ParamsE)
        /*0e98*/ 	.short	0x0210
        /*0e9a*/ 	.short	0x0470


	//----- nvinfo : EIATTR_SW_WAR
	.align		4
.L_38:
        /*0e9c*/ 	.byte	0x04, 0x36
        /*0e9e*/ 	.short	(.L_40 - .L_39)
.L_39:
        /*0ea0*/ 	.word	0x00000008
.L_40:


//--------------------- .nv.callgraph             --------------------------
	.section	.nv.callgraph,"",@"SHT_CUDA_CALLGRAPH"
	.align	4
	.sectionentsize	8
	.align		4
        /*0000*/ 	.word	0x00000000
	.align		4
        /*0004*/ 	.word	0xffffffff
	.align		4
        /*0008*/ 	.word	0x00000000
	.align		4
        /*000c*/ 	.word	0xfffffffe
	.align		4
        /*0010*/ 	.word	0x00000000
	.align		4
        /*0014*/ 	.word	0xfffffffd
	.align		4
        /*0018*/ 	.word	0x00000000
	.align		4
        /*001c*/ 	.word	0xfffffffc


//--------------------- .nv.constant4             --------------------------
	.section	.nv.constant4,"a",@progbits
	.align	8
	.align		8
.nv.constant4:
        /*0000*/ 	.dword	_ZN40_INTERNAL_c2c45888_4_k_cu_9d6b195e_267904cuda3std3__45__cpo5beginE
	.align		8
        /*0008*/ 	.dword	_ZN40_INTERNAL_c2c45888_4_k_cu_9d6b195e_267904cuda3std3__45__cpo3endE
	.align		8
        /*0010*/ 	.dword	_ZN40_INTERNAL_c2c45888_4_k_cu_9d6b195e_267904cuda3std3__45__cpo6cbeginE
	.align		8
        /*0018*/ 	.dword	_ZN40_INTERNAL_c2c45888_4_k_cu_9d6b195e_267904cuda3std3__45__cpo4cendE
	.align		8
        /*0020*/ 	.dword	_ZN40_INTERNAL_c2c45888_4_k_cu_9d6b195e_267904cuda3std3__442_GLOBAL__N__c2c45888_4_k_cu_9d6b195e_267906ignoreE
	.align		8
        /*0028*/ 	.dword	_ZN40_INTERNAL_c2c45888_4_k_cu_9d6b195e_267904cuda3std3__419piecewise_constructE
	.align		8
        /*0030*/ 	.dword	_ZN40_INTERNAL_c2c45888_4_k_cu_9d6b195e_267904cuda3std3__48in_placeE
	.align		8
        /*0038*/ 	.dword	_ZN40_INTERNAL_c2c45888_4_k_cu_9d6b195e_267904cuda3std6ranges3__45__cpo4swapE
	.align		8
        /*0040*/ 	.dword	_ZN40_INTERNAL_c2c45888_4_k_cu_9d6b195e_267904cuda3std6ranges3__45__cpo9iter_moveE
	.align		8
        /*0048*/ 	.dword	_ZN40_INTERNAL_c2c45888_4_k_cu_9d6b195e_267904cute7productE
	.align		8
        /*0050*/ 	.dword	_ZN40_INTERNAL_c2c45888_4_k_cu_9d6b195e_267904cute1_E


//--------------------- .text._ZN7cutlass13device_kernelINS_4gemm6kernel13GemmUniversalIN4cute5tupleIJiiiiEEENS1_10collective13CollectiveMmaINS1_37MainloopSm90TmaGmmaWarpSpecializedFP8ILi4ENS5_IJNS4_1CILi2EEESB_NSA_ILi1EEEEEENS1_35KernelTmaWarpSpecializedCooperativeEEENS5_IJNSA_ILi128EEENSA_ILi256EEESG_EEENS_12float_e5m2_tENS5_IJlSC_lEEESJ_SK_NS4_8TiledMMAINS4_8MMA_AtomIJNS4_4SM904GMMA31MMA_64x256x32_F32E5M2E5M2_SS_TNILNSO_7ScaleInE1ELSQ_1EEEEEENS4_6LayoutINS5_IJSB_SC_SC_EEENS5_IJSC_NSA_ILi0EEESV_EEEEENS5_IJNS4_10UnderscoreESY_SY_EEEEENS4_23SM90_TMA_LOAD_MULTICASTENS4_14ComposedLayoutINS4_7SwizzleILi3ELi4ELi3EEENS4_18smem_ptr_flag_bitsILi8EEENST_INS5_IJNSA_ILi8EEESG_EEENS5_IJSG_SC_EEEEEEEvNS4_8identityES11_S1B_vS1C_EENS_8epilogue10collective6detail29Sm90TmaWarpSpecializedAdapterINS1F_15DefaultEpilogueISJ_SK_SK_NS1E_6thread17LinearCombinationISJ_Li1EffLNS1J_9ScaleType4KindE0ELNS_15FloatRoundStyleE2ESJ_EENS1_15EpilogueDefaultEEEEEvvEEEEvNT_6ParamsE --------------------------
	.section	.text._ZN7cutlass13device_kernelINS_4gemm6kernel13GemmUniversalIN4cute5tupleIJiiiiEEENS1_10collective13CollectiveMmaINS1_37MainloopSm90TmaGmmaWarpSpecializedFP8ILi4ENS5_IJNS4_1CILi2EEESB_NSA_ILi1EEEEEENS1_35KernelTmaWarpSpecializedCooperativeEEENS5_IJNSA_ILi128EEENSA_ILi256EEESG_EEENS_12float_e5m2_tENS5_IJlSC_lEEESJ_SK_NS4_8TiledMMAINS4_8MMA_AtomIJNS4_4SM904GMMA31MMA_64x256x32_F32E5M2E5M2_SS_TNILNSO_7ScaleInE1ELSQ_1EEEEEENS4_6LayoutINS5_IJSB_SC_SC_EEENS5_IJSC_NSA_ILi0EEESV_EEEEENS5_IJNS4_10UnderscoreESY_SY_EEEEENS4_23SM90_TMA_LOAD_MULTICASTENS4_14ComposedLayoutINS4_7SwizzleILi3ELi4ELi3EEENS4_18smem_ptr_flag_bitsILi8EEENST_INS5_IJNSA_ILi8EEESG_EEENS5_IJSG_SC_EEEEEEEvNS4_8identityES11_S1B_vS1C_EENS_8epilogue10collective6detail29Sm90TmaWarpSpecializedAdapterINS1F_15DefaultEpilogueISJ_SK_SK_NS1E_6thread17LinearCombinationISJ_Li1EffLNS1J_9ScaleType4KindE0ELNS_15FloatRoundStyleE2ESJ_EENS1_15EpilogueDefaultEEEEEvvEEEEvNT_6ParamsE,"ax",@progbits
	.align	128
.text._ZN7cutlass13device_kernelINS_4gemm6kernel13GemmUniversalIN4cute5tupleIJiiiiEEENS1_10collective13CollectiveMmaINS1_37MainloopSm90TmaGmmaWarpSpecializedFP8ILi4ENS5_IJNS4_1CILi2EEESB_NSA_ILi1EEEEEENS1_35KernelTmaWarpSpecializedCooperativeEEENS5_IJNSA_ILi128EEENSA_ILi256EEESG_EEENS_12float_e5m2_tENS5_IJlSC_lEEESJ_SK_NS4_8TiledMMAINS4_8MMA_AtomIJNS4_4SM904GMMA31MMA_64x256x32_F32E5M2E5M2_SS_TNILNSO_7ScaleInE1ELSQ_1EEEEEENS4_6LayoutINS5_IJSB_SC_SC_EEENS5_IJSC_NSA_ILi0EEESV_EEEEENS5_IJNS4_10UnderscoreESY_SY_EEEEENS4_23SM90_TMA_LOAD_MULTICASTENS4_14ComposedLayoutINS4_7SwizzleILi3ELi4ELi3EEENS4_18smem_ptr_flag_bitsILi8EEENST_INS5_IJNSA_ILi8EEESG_EEENS5_IJSG_SC_EEEEEEEvNS4_8identityES11_S1B_vS1C_EENS_8epilogue10collective6detail29Sm90TmaWarpSpecializedAdapterINS1F_15DefaultEpilogueISJ_SK_SK_NS1E_6thread17LinearCombinationISJ_Li1EffLNS1J_9ScaleType4KindE0ELNS_15FloatRoundStyleE2ESJ_EENS1_15EpilogueDefaultEEEEEvvEEEEvNT_6ParamsE:
        .type           _ZN7cutlass13device_kernelINS_4gemm6kernel13GemmUniversalIN4cute5tupleIJiiiiEEENS1_10collective13CollectiveMmaINS1_37MainloopSm90TmaGmmaWarpSpecializedFP8ILi4ENS5_IJNS4_1CILi2EEESB_NSA_ILi1EEEEEENS1_35KernelTmaWarpSpecializedCooperativeEEENS5_IJNSA_ILi128EEENSA_ILi256EEESG_EEENS_12float_e5m2_tENS5_IJlSC_lEEESJ_SK_NS4_8TiledMMAINS4_8MMA_AtomIJNS4_4SM904GMMA31MMA_64x256x32_F32E5M2E5M2_SS_TNILNSO_7ScaleInE1ELSQ_1EEEEEENS4_6LayoutINS5_IJSB_SC_SC_EEENS5_IJSC_NSA_ILi0EEESV_EEEEENS5_IJNS4_10UnderscoreESY_SY_EEEEENS4_23SM90_TMA_LOAD_MULTICASTENS4_14ComposedLayoutINS4_7SwizzleILi3ELi4ELi3EEENS4_18smem_ptr_flag_bitsILi8EEENST_INS5_IJNSA_ILi8EEESG_EEENS5_IJSG_SC_EEEEEEEvNS4_8identityES11_S1B_vS1C_EENS_8epilogue10collective6detail29Sm90TmaWarpSpecializedAdapterINS1F_15DefaultEpilogueISJ_SK_SK_NS1E_6thread17LinearCombinationISJ_Li1EffLNS1J_9ScaleType4KindE0ELNS_15FloatRoundStyleE2ESJ_EENS1_15EpilogueDefaultEEEEEvvEEEEvNT_6ParamsE,@function
        .size           _ZN7cutlass13device_kernelINS_4gemm6kernel13GemmUniversalIN4cute5tupleIJiiiiEEENS1_10collective13CollectiveMmaINS1_37MainloopSm90TmaGmmaWarpSpecializedFP8ILi4ENS5_IJNS4_1CILi2EEESB_NSA_ILi1EEEEEENS1_35KernelTmaWarpSpecializedCooperativeEEENS5_IJNSA_ILi128EEENSA_ILi256EEESG_EEENS_12float_e5m2_tENS5_IJlSC_lEEESJ_SK_NS4_8TiledMMAINS4_8MMA_AtomIJNS4_4SM904GMMA31MMA_64x256x32_F32E5M2E5M2_SS_TNILNSO_7ScaleInE1ELSQ_1EEEEEENS4_6LayoutINS5_IJSB_SC_SC_EEENS5_IJSC_NSA_ILi0EEESV_EEEEENS5_IJNS4_10UnderscoreESY_SY_EEEEENS4_23SM90_TMA_LOAD_MULTICASTENS4_14ComposedLayoutINS4_7SwizzleILi3ELi4ELi3EEENS4_18smem_ptr_flag_bitsILi8EEENST_INS5_IJNSA_ILi8EEESG_EEENS5_IJSG_SC_EEEEEEEvNS4_8identityES11_S1B_vS1C_EENS_8epilogue10collective6detail29Sm90TmaWarpSpecializedAdapterINS1F_15DefaultEpilogueISJ_SK_SK_NS1E_6thread17LinearCombinationISJ_Li1EffLNS1J_9ScaleType4KindE0ELNS_15FloatRoundStyleE2ESJ_EENS1_15EpilogueDefaultEEEEEvvEEEEvNT_6ParamsE,(.L_x_332 - _ZN7cutlass13device_kernelINS_4gemm6kernel13GemmUniversalIN4cute5tupleIJiiiiEEENS1_10collective13CollectiveMmaINS1_37MainloopSm90TmaGmmaWarpSpecializedFP8ILi4ENS5_IJNS4_1CILi2EEESB_NSA_ILi1EEEEEENS1_35KernelTmaWarpSpecializedCooperativeEEENS5_IJNSA_ILi128EEENSA_ILi256EEESG_EEENS_12float_e5m2_tENS5_IJlSC_lEEESJ_SK_NS4_8TiledMMAINS4_8MMA_AtomIJNS4_4SM904GMMA31MMA_64x256x32_F32E5M2E5M2_SS_TNILNSO_7ScaleInE1ELSQ_1EEEEEENS4_6LayoutINS5_IJSB_SC_SC_EEENS5_IJSC_NSA_ILi0EEESV_EEEEENS5_IJNS4_10UnderscoreESY_SY_EEEEENS4_23SM90_TMA_LOAD_MULTICASTENS4_14ComposedLayoutINS4_7SwizzleILi3ELi4ELi3EEENS4_18smem_ptr_flag_bitsILi8EEENST_INS5_IJNSA_ILi8EEESG_EEENS5_IJSG_SC_EEEEEEEvNS4_8identityES11_S1B_vS1C_EENS_8epilogue10collective6detail29Sm90TmaWarpSpecializedAdapterINS1F_15DefaultEpilogueISJ_SK_SK_NS1E_6thread17LinearCombinationISJ_Li1EffLNS1J_9ScaleType4KindE0ELNS_15FloatRoundStyleE2ESJ_EENS1_15EpilogueDefaultEEEEEvvEEEEvNT_6ParamsE)
        .other          _ZN7cutlass13device_kernelINS_4gemm6kernel13GemmUniversalIN4cute5tupleIJiiiiEEENS1_10collective13CollectiveMmaINS1_37MainloopSm90TmaGmmaWarpSpecializedFP8ILi4ENS5_IJNS4_1CILi2EEESB_NSA_ILi1EEEEEENS1_35KernelTmaWarpSpecializedCooperativeEEENS5_IJNSA_ILi128EEENSA_ILi256EEESG_EEENS_12float_e5m2_tENS5_IJlSC_lEEESJ_SK_NS4_8TiledMMAINS4_8MMA_AtomIJNS4_4SM904GMMA31MMA_64x256x32_F32E5M2E5M2_SS_TNILNSO_7ScaleInE1ELSQ_1EEEEEENS4_6LayoutINS5_IJSB_SC_SC_EEENS5_IJSC_NSA_ILi0EEESV_EEEEENS5_IJNS4_10UnderscoreESY_SY_EEEEENS4_23SM90_TMA_LOAD_MULTICASTENS4_14ComposedLayoutINS4_7SwizzleILi3ELi4ELi3EEENS4_18smem_ptr_flag_bitsILi8EEENST_INS5_IJNSA_ILi8EEESG_EEENS5_IJSG_SC_EEEEEEEvNS4_8identityES11_S1B_vS1C_EENS_8epilogue10collective6detail29Sm90TmaWarpSpecializedAdapterINS1F_15DefaultEpilogueISJ_SK_SK_NS1E_6thread17LinearCombinationISJ_Li1EffLNS1J_9ScaleType4KindE0ELNS_15FloatRoundStyleE2ESJ_EENS1_15EpilogueDefaultEEEEEvvEEEEvNT_6ParamsE,@"STO_CUDA_ENTRY STV_DEFAULT"
_ZN7cutlass13device_kernelINS_4gemm6kernel13GemmUniversalIN4cute5tupleIJiiiiEEENS1_10collective13CollectiveMmaINS1_37MainloopSm90TmaGmmaWarpSpecializedFP8ILi4ENS5_IJNS4_1CILi2EEESB_NSA_ILi1EEEEEENS1_35KernelTmaWarpSpecializedCooperativeEEENS5_IJNSA_ILi128EEENSA_ILi256EEESG_EEENS_12float_e5m2_tENS5_IJlSC_lEEESJ_SK_NS4_8TiledMMAINS4_8MMA_AtomIJNS4_4SM904GMMA31MMA_64x256x32_F32E5M2E5M2_SS_TNILNSO_7ScaleInE1ELSQ_1EEEEEENS4_6LayoutINS5_IJSB_SC_SC_EEENS5_IJSC_NSA_ILi0EEESV_EEEEENS5_IJNS4_10UnderscoreESY_SY_EEEEENS4_23SM90_TMA_LOAD_MULTICASTENS4_14ComposedLayoutINS4_7SwizzleILi3ELi4ELi3EEENS4_18smem_ptr_flag_bitsILi8EEENST_INS5_IJNSA_ILi8EEESG_EEENS5_IJSG_SC_EEEEEEEvNS4_8identityES11_S1B_vS1C_EENS_8epilogue10collective6detail29Sm90TmaWarpSpecializedAdapterINS1F_15DefaultEpilogueISJ_SK_SK_NS1E_6thread17LinearCombinationISJ_Li1EffLNS1J_9ScaleType4KindE0ELNS_15FloatRoundStyleE2ESJ_EENS1_15EpilogueDefaultEEEEEvvEEEEvNT_6ParamsE:
[----:B------:R-:W0:Y:S02]  /*0000*/  LDC R1, c[0x0][0x28] ;  /* 0x00000a00ff017b82 */ /* 0x000e240000000800 */
[----:B0-----:R-:W-:Y:S01]  /*0010*/  VIADD R1, R1, 0xffffff08 ;  /* 0xffffff0801017836 */ /* 0x001fe20000000000 */
[----:B------:R-:W0:Y:S01]  /*0020*/  S2R R4, SR_TID.X ;  /* 0x0000000000047919 */ /* 0x000e220000002100 */
[----:B------:R-:W-:Y:S01]  /*0030*/  ELECT P0, URZ, PT ;  /* 0x00000000003f782f */ /* 0x000fe20003800000 */
[----:B------:R-:W-:Y:S01]  /*0040*/  BSSY B0, `(.L_x_0) ;  /* 0x0000015000007945 */ /* 0x000fe20003800000 */
[--C-:B0-----:R-:W-:Y:S02]  /*0050*/  SHF.R.U32.HI R0, RZ, 0x5, R4.reuse ;  /* 0x00000005ff007819 */ /* 0x101fe40000011604 */
[----:B------:R-:W-:-:S03]  /*0060*/  SHF.R.U32.HI R2, RZ, 0x7, R4 ;  /* 0x00000007ff027819 */ /* 0x000fc60000011604 */
[----:B------:R-:W0:Y:S04]  /*0070*/  SHFL.IDX PT, R3, R0, RZ, 0x1f ;  /* 0x00001fff00037589 */ /* 0x000e2800000e0000 */
[----:B------:R-:W1:Y:S01]  /*0080*/  SHFL.IDX PT, R2, R2, RZ, 0x1f ;  /* 0x00001fff02027589 */ /* 0x000e6200000e0000 */
[----:B0-----:R-:W-:Y:S02]  /*0090*/  R2UR UR4, R3 ;  /* 0x00000000030472ca */ /* 0x001fe400000e0000 */
[----:B-1----:R-:W-:-:S11]  /*00a0*/  R2UR UR6, R2 ;  /* 0x00000000020672ca */ /* 0x002fd600000e0000 */
[----:B------:R-:W-:Y:S02]  /*00b0*/  USHF.R.S32.HI UR5, URZ, 0x1f, UR4 ;  /* 0x0000001f3f057899 */ /* 0x000fe40008011404 */
[----:B------:R-:W-:Y:S02]  /*00c0*/  ISETP.NE.OR P0, PT, RZ, UR4, !P0 ;  /* 0x00000004ff007c0c */ /* 0x000fe4000c705670 */
[----:B------:R-:W-:-:S04]  /*00d0*/  ULEA.HI UR5, UR5, UR4, URZ, 0x2 ;  /* 0x0000000405057291 */ /* 0x000fc8000f8f103f */
[----:B------:R-:W-:-:S04]  /*00e0*/  ULOP3.LUT UR5, UR5, 0xfffffffc, URZ, 0xc0, !UPT ;  /* 0xfffffffc05057892 */ /* 0x000fc8000f8ec03f */
[----:B------:R-:W-:-:S03]  /*00f0*/  UIADD3 UR8, UR4, -UR5, URZ ;  /* 0x8000000504087290 */ /* 0x000fc6000fffe03f */
[----:B------:R-:W-:Y:S09]  /*0100*/  @P0 BRA `(.L_x_1) ;  /* 0x0000000000200947 */ /* 0x000ff20003800000 */
[----:B------:R-:W-:Y:S02]  /*0110*/  ULDC.64 UR4, c[0x0][0x198] ;  /* 0x0000660000047ab9 */ /* 0x000fe40000000a00 */
[----:B------:R-:W-:Y:S02]  /*0120*/  UIADD3 UR10, UP0, UR4, 0xf0, URZ ;  /* 0x000000f0040a7890 */ /* 0x000fe4000ff1e03f */
[----:B------:R-:W-:Y:S02]  /*0130*/  UIADD3 UR4, UP1, UR4, 0x1f0, URZ ;  /* 0x000001f004047890 */ /* 0x000fe4000ff3e03f */
[----:B------:R-:W-:Y:S02]  /*0140*/  UIADD3.X UR11, URZ, UR5, URZ, UP0, !UPT ;  /* 0x000000053f0b7290 */ /* 0x000fe400087fe43f */
[----:B------:R-:W-:-:S07]  /*0150*/  UIADD3.X UR5, URZ, UR5, URZ, UP1, !UPT ;  /* 0x000000053f057290 */ /* 0x000fce0008ffe43f */
[----:B------:R0:W-:Y:S02]  /*0160*/  UTMACCTL.PF [UR10] ;  /* 0x000000000a0079b9 */ /* 0x0001e40008040000 */
[----:B------:R0:W-:Y:S02]  /*0170*/  UTMACCTL.PF [UR4] ;  /* 0x00000000040079b9 */ /* 0x0001e40008040000 */
[----:B0-----:R-:W-:Y:S01]  /*0180*/  NOP ;  /* 0x0000000000007918 */ /* 0x001fe20000000000 */
.L_x_1:
[----:B------:R-:W-:Y:S05]  /*0190*/  BSYNC B0 ;  /* 0x0000000000007941 */ /* 0x000fea0003800000 */
.L_x_0:
[----:B------:R-:W0:Y:S01]  /*01a0*/  SHFL.IDX PT, R3, R0, RZ, 0x1f ;  /* 0x00001fff00037589 */ /* 0x000e2200000e0000 */
[----:B------:R-:W-:Y:S01]  /*01b0*/  UISETP.NE.AND UP0, UPT, UR8, 0x3, UPT ;  /* 0x000000030800788c */ /* 0x000fe2000bf05270 */
[----:B------:R-:W-:Y:S01]  /*01c0*/  ISETP.NE.AND P1, PT, RZ, UR6, PT ;  /* 0x00000006ff007c0c */ /* 0x000fe2000bf25270 */
[----:B------:R-:W-:Y:S02]  /*01d0*/  UIADD3 UR10, UR6, -0x1, URZ ;  /* 0xffffffff060a7890 */ /* 0x000fe4000fffe03f */
[----:B------:R-:W-:Y:S02]  /*01e0*/  UISETP.EQ.OR UP0, UPT, UR8, URZ, !UP0 ;  /* 0x0000003f0800728c */ /* 0x000fe4000c702670 */
[----:B------:R-:W-:Y:S02]  /*01f0*/  UISETP.GE.U32.AND UP1, UPT, UR10, 0x2, UPT ;  /* 0x000000020a00788c */ /* 0x000fe4000bf26070 */
[----:B------:R-:W-:-:S04]  /*0200*/  UISETP.EQ.AND UP0, UPT, UR6, URZ, UP0 ;  /* 0x0000003f0600728c */ /* 0x000fc80008702270 */
[----:B------:R-:W-:-:S04]  /*0210*/  USEL UR13, URZ, 0x1, !UP0 ;  /* 0x000000013f0d7887 */ /* 0x000fc8000c000000 */
[----:B------:R-:W-:Y:S01]  /*0220*/  USEL UR13, UR13, 0x2, UP1 ;  /* 0x000000020d0d7887 */ /* 0x000fe20008800000 */
[----:B0-----:R-:W-:-:S13]  /*0230*/  ISETP.NE.AND P0, PT, R3, RZ, PT ;  /* 0x000000ff0300720c */ /* 0x001fda0003f05270 */
[----:B------:R-:W-:Y:S05]  /*0240*/  @P0 BRA `(.L_x_2) ;  /* 0x0000000000580947 */ /* 0x000fea0003800000 */
[----:B------:R-:W0:Y:S01]  /*0250*/  S2UR UR9, SR_CgaCtaId ;  /* 0x00000000000979c3 */ /* 0x000e220000008800 */
[----:B------:R-:W-:Y:S01]  /*0260*/  UMOV UR4, 0x400 ;  /* 0x0000040000047882 */ /* 0x000fe20000000000 */
[----:B------:R-:W-:Y:S01]  /*0270*/  UMOV UR5, 0x1 ;  /* 0x0000000100057882 */ /* 0x000fe20000000000 */
[----:B------:R-:W-:Y:S01]  /*0280*/  UMOV UR6, 0x6 ;  /* 0x0000000600067882 */ /* 0x000fe20000000000 */
[----:B------:R-:W-:Y:S01]  /*0290*/  ELECT P0, URZ, PT ;  /* 0x00000000003f782f */ /* 0x000fe20003800000 */
[----:B------:R-:W-:-:S04]  /*02a0*/  UIADD3 UR6, -UR6, 0x100000, URZ ;  /* 0x0010000006067890 */ /* 0x000fc8000fffe13f */
[----:B------:R-:W-:Y:S02]  /*02b0*/  USHF.L.U32 UR7, UR6, 0xb, URZ ;  /* 0x0000000b06077899 */ /* 0x000fe4000800063f */
[----:B------:R-:W-:Y:S02]  /*02c0*/  USHF.L.U32 UR6, UR6, 0x1, URZ ;  /* 0x0000000106067899 */ /* 0x000fe4000800063f */
[----:B0-----:R-:W-:Y:S02]  /*02d0*/  ULEA UR9, UR9, UR4, 0x18 ;  /* 0x0000000409097291 */ /* 0x001fe4000f8ec03f */
[----:B------:R-:W-:-:S04]  /*02e0*/  UIADD3 UR4, -UR5, 0x100000, URZ ;  /* 0x0010000005047890 */ /* 0x000fc8000fffe13f */
[----:B------:R-:W-:Y:S02]  /*02f0*/  USHF.L.U32 UR5, UR4, 0xb, URZ ;  /* 0x0000000b04057899 */ /* 0x000fe4000800063f */
[----:B------:R-:W-:Y:S01]  /*0300*/  USHF.L.U32 UR4, UR4, 0x1, URZ ;  /* 0x0000000104047899 */ /* 0x000fe2000800063f */
[----:B------:R-:W0:Y:S11]  /*0310*/  FENCE.VIEW.ASYNC.S ;  /* 0x00000000000073c6 */ /* 0x000e360000000000 */
[----:B0-----:R0:W1:Y:S01]  /*0320*/  SYNCS.EXCH.64 URZ, [UR9], UR4 ;  /* 0x00000004093f75b2 */ /* 0x0010620008000100 */
[----:B------:R0:W2:Y:S01]  /*0330*/  SYNCS.EXCH.64 URZ, [UR9+0x20], UR6 ;  /* 0x00002006093f75b2 */ /* 0x0000a20008000100 */
[----:B------:R0:W3:Y:S01]  /*0340*/  SYNCS.EXCH.64 URZ, [UR9+0x8], UR4 ;  /* 0x00000804093f75b2 */ /* 0x0000e20008000100 */
[----:B------:R0:W4:Y:S01]  /*0350*/  SYNCS.EXCH.64 URZ, [UR9+0x28], UR6 ;  /* 0x00002806093f75b2 */ /* 0x0001220008000100 */
[----:B------:R0:W0:Y:S01]  /*0360*/  SYNCS.EXCH.64 URZ, [UR9+0x10], UR4 ;  /* 0x00001004093f75b2 */ /* 0x0000220008000100 */
[----:B------:R0:W0:Y:S01]  /*0370*/  SYNCS.EXCH.64 URZ, [UR9+0x30], UR6 ;  /* 0x00003006093f75b2 */ /* 0x0000220008000100 */
[----:B------:R0:W0:Y:S01]  /*0380*/  SYNCS.EXCH.64 URZ, [UR9+0x18], UR4 ;  /* 0x00001804093f75b2 */ /* 0x0000220008000100 */
[----:B------:R0:W0:Y:S01]  /*0390*/  SYNCS.EXCH.64 URZ, [UR9+0x38], UR6 ;  /* 0x00003806093f75b2 */ /* 0x0000220008000100 */
[----:B------:R-:W-:Y:S01]  /*03a0*/  NOP ;  /* 0x0000000000007918 */ /* 0x000fe20000000000 */
.L_x_2:
[----:B------:R-:W-:Y:S01]  /*03b0*/  SHF.R.S32.HI R2, RZ, 0x1f, R4 ;  /* 0x0000001fff027819 */ /* 0x000fe20000011404 */
[----:B------:R-:W5:Y:S01]  /*03c0*/  SHFL.IDX PT, R0, R0, RZ, 0x1f ;  /* 0x00001fff00007589 */ /* 0x000f6200000e0000 */
[----:B0-----:R-:W0:Y:S01]  /*03d0*/  S2UR UR9, SR_CTAID.X ;  /* 0x00000000000979c3 */ /* 0x001e220000002500 */
[----:B------:R-:W-:Y:S02]  /*03e0*/  ELECT P0, URZ, PT ;  /* 0x00000000003f782f */ /* 0x000fe40003800000 */
[----:B------:R-:W-:Y:S01]  /*03f0*/  LEA.HI R2, R2, R4, RZ, 0x7 ;  /* 0x0000000402027211 */ /* 0x000fe200078f38ff */
[----:B------:R-:W-:Y:S01]  /*0400*/  ULDC UR4, c[0x0][0x150] ;  /* 0x0000540000047ab9 */ /* 0x000fe20000000800 */
[----:B------:R-:W-:Y:S01]  /*0410*/  SHF.R.S32.HI R6, RZ, 0x1f, R3 ;  /* 0x0000001fff067819 */ /* 0x000fe20000011403 */
[----:B------:R-:W-:Y:S01]  /*0420*/  NOP ;  /* 0x0000000000007918 */ /* 0x000fe20000000000 */
[----:B------:R-:W-:Y:S01]  /*0430*/  LOP3.LUT R2, R2, 0xffffff80, RZ, 0xc0, !PT ;  /* 0xffffff8002027812 */ /* 0x000fe200078ec0ff */
[----:B------:R-:W-:Y:S01]  /*0440*/  NOP ;  /* 0x0000000000007918 */ /* 0x000fe20000000000 */
[----:B------:R-:W-:Y:S01]  /*0450*/  LEA.HI R6, R6, R3, RZ, 0x2 ;  /* 0x0000000306067211 */ /* 0x000fe200078f10ff */
[----:B------:R-:W1:Y:S02]  /*0460*/  LDC R8, c[0x0][0x144] ;  /* 0x00005100ff087b82 */ /* 0x000e640000000800 */
[----:B------:R-:W-:Y:S01]  /*0470*/  IMAD.IADD R4, R4, 0x1, -R2 ;  /* 0x0000000104047824 */ /* 0x000fe200078e0a02 */
[----:B------:R-:W-:Y:S01]  /*0480*/  LOP3.LUT R6, R6, 0x3ffffffc, RZ, 0xc0, !PT ;  /* 0x3ffffffc06067812 */ /* 0x000fe200078ec0ff */
[----:B------:R-:W2:Y:S03]  /*0490*/  S2R R2, SR_CTAID.Y ;  /* 0x0000000000027919 */ /* 0x000ea60000002600 */
[----:B------:R-:W-:Y:S01]  /*04a0*/  SHF.R.S32.HI R5, RZ, 0x1f, R4 ;  /* 0x0000001fff057819 */ /* 0x000fe20000011404 */
[----:B------:R-:W-:Y:S01]  /*04b0*/  IMAD.IADD R6, R3, 0x1, -R6 ;  /* 0x0000000103067824 */ /* 0x000fe200078e0a06 */
[----:B------:R-:W3:Y:S02]  /*04c0*/  LDC R11, c[0x0][0x148] ;  /* 0x00005200ff0b7b82 */ /* 0x000ee40000000800 */
[----:B------:R-:W-:-:S02]  /*04d0*/  LEA.HI R5, R5, R4, RZ, 0x3 ;  /* 0x0000000405057211 */ /* 0x000fc400078f18ff */
[----:B-----5:R-:W-:Y:S02]  /*04e0*/  ISETP.NE.OR P0, PT, R0, RZ, !P0 ;  /* 0x000000ff0000720c */ /* 0x020fe40004705670 */
[--C-:B------:R-:W-:Y:S02]  /*04f0*/  SHF.R.S32.HI R0, RZ, 0x3, R5.reuse ;  /* 0x00000003ff007819 */ /* 0x100fe40000011405 */
[----:B------:R-:W-:Y:S02]  /*0500*/  SHF.R.S32.HI R5, RZ, 0x1f, R5 ;  /* 0x0000001fff057819 */ /* 0x000fe40000011405 */
[----:B0-----:R-:W-:Y:S02]  /*0510*/  I2FP.F32.U32 R7, UR9 ;  /* 0x0000000900077c45 */ /* 0x001fe40008201000 */
[----:B------:R-:W-:-:S03]  /*0520*/  LEA.HI R5, R5, R0, RZ, 0x2 ;  /* 0x0000000005057211 */ /* 0x000fc600078f10ff */
[----:B------:R-:W-:Y:S01]  /*0530*/  FMUL R7, R7, UR4 ;  /* 0x0000000407077c20 */ /* 0x000fe20008400000 */
[----:B------:R-:W-:Y:S01]  /*0540*/  LOP3.LUT R5, R5, 0xfffffffc, RZ, 0xc0, !PT ;  /* 0xfffffffc05057812 */ /* 0x000fe200078ec0ff */
[----:B------:R-:W-:Y:S01]  /*0550*/  VOTEU.ALL UP0, P0 ;  /* 0x00000000003f7886 */ /* 0x000fe20000000000 */
[----:B------:R-:W-:Y:S01]  /*0560*/  ULDC UR4, c[0x0][0x154] ;  /* 0x0000550000047ab9 */ /* 0x000fe20000000800 */
[----:B------:R-:W-:Y:S02]  /*0570*/  VOTEU.ALL UP1, P0 ;  /* 0x00000000003f7886 */ /* 0x000fe40000020000 */
[----:B------:R-:W0:Y:S01]  /*0580*/  F2I.U32.TRUNC.NTZ R7, R7 ;  /* 0x0000000700077305 */ /* 0x000e22000020f000 */
[----:B------:R-:W-:Y:S01]  /*0590*/  IMAD.IADD R5, R0, 0x1, -R5 ;  /* 0x0000000100057824 */ /* 0x000fe200078e0a05 */
[----:B------:R-:W5:Y:S01]  /*05a0*/  @!UP0 S2UR UR7, SR_CgaCtaId ;  /* 0x00000000000789c3 */ /* 0x000f620000008800 */
[----:B------:R-:W-:Y:S02]  /*05b0*/  @!UP0 UMOV UR6, 0x400 ;  /* 0x0000040000068882 */ /* 0x000fe40000000000 */
[----:B------:R-:W-:Y:S01]  /*05c0*/  IMAD R5, R6, 0x4, R5 ;  /* 0x0000000406057824 */ /* 0x000fe200078e0205 */
[----:B--2---:R-:W-:-:S04]  /*05d0*/  I2FP.F32.U32 R9, R2 ;  /* 0x0000000200097245 */ /* 0x004fc80000201000 */
[----:B------:R-:W-:Y:S01]  /*05e0*/  LEA.HI R0, R5, R5, RZ, 0x1 ;  /* 0x0000000505007211 */ /* 0x000fe200078f08ff */
[----:B------:R-:W-:Y:S01]  /*05f0*/  FMUL R9, R9, UR4 ;  /* 0x0000000409097c20 */ /* 0x000fe20008400000 */
[----:B------:R-:W-:Y:S02]  /*0600*/  UMOV UR4, 0x20 ;  /* 0x0000002000047882 */ /* 0x000fe40000000000 */
[----:B------:R-:W-:Y:S01]  /*0610*/  LOP3.LUT R6, R0, 0xfffffffe, RZ, 0xc0, !PT ;  /* 0xfffffffe00067812 */ /* 0x000fe200078ec0ff */
[----:B0-----:R-:W-:Y:S01]  /*0620*/  IMAD.MOV R13, RZ, RZ, -R7 ;  /* 0x000000ffff0d7224 */ /* 0x001fe200078e0a07 */
[----:B------:R-:W-:-:S04]  /*0630*/  @!UP0 UIADD3 UR4, -UR4, 0x100000, URZ ;  /* 0x0010000004048890 */ /* 0x000fc8000fffe13f */
[----:B------:R-:W-:Y:S02]  /*0640*/  @!UP0 USHF.L.U32 UR5, UR4, 0xb, URZ ;  /* 0x0000000b04058899 */ /* 0x000fe4000800063f */
[----:B------:R-:W-:Y:S01]  /*0650*/  @!UP0 USHF.L.U32 UR4, UR4, 0x1, URZ ;  /* 0x0000000104048899 */ /* 0x000fe2000800063f */
[----:B------:R-:W0:Y:S01]  /*0660*/  F2I.U32.TRUNC.NTZ R9, R9 ;  /* 0x0000000900097305 */ /* 0x000e22000020f000 */
[----:B-1----:R-:W-:Y:S02]  /*0670*/  IMAD R0, R8, R13, UR9 ;  /* 0x0000000908007e24 */ /* 0x002fe4000f8e020d */
[C---:B------:R-:W-:Y:S02]  /*0680*/  IMAD.IADD R7, R5.reuse, 0x1, -R6 ;  /* 0x0000000105077824 */ /* 0x040fe400078e0a06 */
[----:B------:R-:W-:-:S03]  /*0690*/  IMAD.SHL.U32 R6, R5, 0x4, RZ ;  /* 0x0000000405067824 */ /* 0x000fc600078e00ff */
[----:B------:R-:W-:Y:S01]  /*06a0*/  ISETP.NE.AND P2, PT, R7, R0, PT ;  /* 0x000000000700720c */ /* 0x000fe20003f45270 */
[----:B-----5:R-:W-:Y:S01]  /*06b0*/  @!UP0 ULEA UR6, UR7, UR6, 0x18 ;  /* 0x0000000607068291 */ /* 0x020fe2000f8ec03f */
[----:B------:R-:W-:Y:S01]  /*06c0*/  LOP3.LUT R10, R5, 0xc, R6, 0x78, !PT ;  /* 0x0000000c050a7812 */ /* 0x000fe200078e7806 */
[----:B------:R-:W1:Y:S01]  /*06d0*/  LDC R7, c[0x0][0x140] ;  /* 0x00005000ff077b82 */ /* 0x000e620000000800 */
[----:B------:R-:W-:Y:S01]  /*06e0*/  VOTEU.ALL UP0, P0 ;  /* 0x00000000003f7886 */ /* 0x000fe20000000000 */
[----:B------:R-:W-:Y:S01]  /*06f0*/  LOP3.LUT P0, RZ, R4, 0x7, RZ, 0xc0, !PT ;  /* 0x0000000704ff7812 */ /* 0x000fe2000780c0ff */
[----:B0-----:R-:W-:Y:S01]  /*0700*/  IMAD.MOV R12, RZ, RZ, -R9 ;  /* 0x000000ffff0c7224 */ /* 0x001fe200078e0a09 */
[----:B------:R0:W-:Y:S01]  /*0710*/  STL [R1+0x74], R10 ;  /* 0x0000740a01007387 */ /* 0x0001e20000100800 */
[----:B------:R-:W-:Y:S01]  /*0720*/  IMAD.MOV.U32 R4, RZ, RZ, 0x1 ;  /* 0x00000001ff047424 */ /* 0x000fe200078e00ff */
[----:B------:R-:W-:Y:S01]  /*0730*/  ISETP.LT.U32.AND P0, PT, R10, 0x4, !P0 ;  /* 0x000000040a00780c */ /* 0x000fe20004701070 */
[----:B---3--:R-:W-:-:S03]  /*0740*/  IMAD R6, R11, R12, R2 ;  /* 0x0000000c0b067224 */ /* 0x008fc600078e0202 */
[----:B------:R-:W-:Y:S01]  /*0750*/  @P2 LEA.HI R5, R10, R10, RZ, 0x1 ;  /* 0x0000000a0a052211 */ /* 0x000fe200078f08ff */
[----:B------:R-:W2:Y:S02]  /*0760*/  FENCE.VIEW.ASYNC.S ;  /* 0x00000000000073c6 */ /* 0x000ea40000000000 */
[----:B--2---:R0:W2:Y:S01]  /*0770*/  @!UP0 SYNCS.EXCH.64 URZ, [UR6+0x50], UR4 ;  /* 0x00005004063f85b2 */ /* 0x0040a20008000100 */
[----:B------:R-:W-:-:S04]  /*0780*/  @P2 SHF.R.S32.HI R5, RZ, 0x1, R5 ;  /* 0x00000001ff052819 */ /* 0x000fc80000011405 */
[----:B------:R-:W-:Y:S02]  /*0790*/  @P2 ISETP.NE.AND P3, PT, R5, R6, PT ;  /* 0x000000060500220c */ /* 0x000fe40003f65270 */
[----:B------:R-:W-:Y:S02]  /*07a0*/  SEL R5, RZ, 0x1, !P0 ;  /* 0x00000001ff057807 */ /* 0x000fe40004000000 */
[----:B------:R-:W-:Y:S02]  /*07b0*/  @P2 SEL R4, RZ, 0x1, P3 ;  /* 0x00000001ff042807 */ /* 0x000fe40001800000 */
[----:B-1----:R-:W-:Y:S02]  /*07c0*/  ISETP.EQ.U32.AND P4, PT, R7, 0x1, PT ;  /* 0x000000010700780c */ /* 0x002fe40003f82070 */
[----:B------:R-:W-:Y:S01]  /*07d0*/  LOP3.LUT R4, R4, R5, RZ, 0xc0, !PT ;  /* 0x0000000504047212 */ /* 0x000fe200078ec0ff */
[----:B------:R0:W1:Y:S01]  /*07e0*/  @!UP1 SYNCS.EXCH.64 URZ, [UR6+0x58], UR4 ;  /* 0x00005804063f95b2 */ /* 0x0000620008000100 */
[----:B------:R-:W-:-:S03]  /*07f0*/  NOP ;  /* 0x0000000000007918 */ /* 0x000fc60000000000 */
[----:B------:R0:W-:Y:S06]  /*0800*/  STL [R1+0x70], R4 ;  /* 0x0000700401007387 */ /* 0x0001ec0000100800 */
[----:B--2---:R-:W-:Y:S05]  /*0810*/  @!P4 BRA `(.L_x_3) ;  /* 0x000000000008c947 */ /* 0x004fea0003800000 */
[----:B-1--4-:R-:W-:Y:S01]  /*0820*/  UCGABAR_ARV ;  /* 0x00000000000079c7 */ /* 0x012fe20008000000 */
[----:B------:R-:W-:Y:S05]  /*0830*/  BRA `(.L_x_4) ;  /* 0x0000000000047947 */ /* 0x000fea0003800000 */
.L_x_3:
[----:B-1--4-:R-:W-:Y:S01]  /*0840*/  NOP ;  /* 0x0000000000007918 */ /* 0x012fe20000000000 */
.L_x_4:
[----:B------:R-:W1:Y:S01]  /*0850*/  LDC R3, c[0x0][0x65c] ;  /* 0x00019700ff037b82 */ /* 0x000e620000000800 */
[----:B0-----:R-:W-:Y:S02]  /*0860*/  IMAD.U32 R4, RZ, RZ, UR9 ;  /* 0x00000009ff047e24 */ /* 0x001fe4000f8e00ff */
[----:B------:R-:W-:Y:S01]  /*0870*/  IMAD.MOV.U32 R5, RZ, RZ, RZ ;  /* 0x000000ffff057224 */ /* 0x000fe200078e00ff */
[----:B-1----:R-:W-:-:S13]  /*0880*/  ISETP.NE.AND P2, PT, R3, 0x1, PT ;  /* 0x000000010300780c */ /* 0x002fda0003f45270 */
[----:B------:R-:W0:Y:S01]  /*0890*/  @P2 LDC R7, c[0x0][0x10] ;  /* 0x00000400ff072b82 */ /* 0x000e220000000800 */
[----:B------:R-:W-:Y:S02]  /*08a0*/  @P2 IMAD.MOV.U32 R3, RZ, RZ, RZ ;  /* 0x000000ffff032224 */ /* 0x000fe400078e00ff */
[----:B------:R-:W-:-:S05]  /*08b0*/  @P2 IMAD.MOV.U32 R13, RZ, RZ, RZ ;  /* 0x000000ffff0d2224 */ /* 0x000fca00078e00ff */
[----:B------:R-:W1:Y:S01]  /*08c0*/  @!P2 LDC R9, c[0x0][0xc] ;  /* 0x00000300ff09ab82 */ /* 0x000e620000000800 */
[----:B0-----:R-:W-:-:S04]  /*08d0*/  @P2 IMAD.WIDE.U32 R6, R7, UR9, R2 ;  /* 0x0000000907062c25 */ /* 0x001fc8000f8e0002 */
[----:B------:R-:W-:Y:S02]  /*08e0*/  @P2 IMAD.MOV.U32 R19, RZ, RZ, R6 ;  /* 0x000000ffff132224 */ /* 0x000fe400078e0006 */
[----:B------:R-:W-:Y:S02]  /*08f0*/  @P2 IMAD.IADD R23, R7, 0x1, R13 ;  /* 0x0000000107172824 */ /* 0x000fe400078e020d */
[----:B-1----:R-:W-:-:S04]  /*0900*/  @!P2 IMAD.WIDE.U32 R4, R2, R9, R4 ;  /* 0x000000090204a225 */ /* 0x002fc800078e0004 */
[----:B------:R-:W-:Y:S02]  /*0910*/  @!P2 IMAD.MOV.U32 R19, RZ, RZ, R4 ;  /* 0x000000ffff13a224 */ /* 0x000fe400078e0004 */
[----:B------:R-:W-:-:S03]  /*0920*/  @!P2 IMAD.MOV.U32 R23, RZ, RZ, R5 ;  /* 0x000000ffff17a224 */ /* 0x000fc600078e0005 */
[----:B------:R0:W-:Y:S04]  /*0930*/  STL [R1+0x7c], R19 ;  /* 0x00007c1301007387 */ /* 0x0001e80000100800 */
[----:B------:R0:W-:Y:S01]  /*0940*/  STL [R1+0x78], R23 ;  /* 0x0000781701007387 */ /* 0x0001e20000100800 */
[----:B------:R-:W-:Y:S05]  /*0950*/  @!P4 BRA `(.L_x_5) ;  /* 0x00000000000cc947 */ /* 0x000fea0003800000 */
[----:B------:R-:W-:Y:S01]  /*0960*/  UCGABAR_WAIT ;  /* 0x0000000000007dc7 */ /* 0x000fe20008000000 */
[----:B------:R-:W-:Y:S01]  /*0970*/  CCTL.IVALL ;  /* 0x00000000ff00798f */ /* 0x000fe20002000000 */
[----:B------:R-:W-:Y:S05]  /*0980*/  BRA `(.L_x_6) ;  /* 0x0000000000047947 */ /* 0x000fea0003800000 */
.L_x_5:
[----:B------:R-:W-:Y:S06]  /*0990*/  BAR.SYNC.DEFER_BLOCKING 0x0 ;  /* 0x0000000000007b1d */ /* 0x000fec0000010000 */
.L_x_6:
[----:B------:R-:W-:Y:S05]  /*09a0*/  @!P1 BRA `(.L_x_7) ;  /* 0x000000e000f09947 */ /* 0x000fea0003800000 */
[----:B------:R-:W-:-:S06]  /*09b0*/  UISETP.GT.U32.AND UP0, UPT, UR10, 0x1, UPT ;  /* 0x000000010a00788c */ /* 0x000fcc000bf04070 */
[----:B------:R-:W-:-:S13]  /*09c0*/  PLOP3.LUT P0, PT, PT, PT, UP0, 0x80, 0x0 ;  /* 0x000000000000781c */ /* 0x000fda0003f0f008 */
[----:B------:R-:W-:Y:S05]  /*09d0*/  @P0 EXIT ;  /* 0x000000000000094d */ /* 0x000fea0003800000 */
[----:B------:R-:W-:Y:S01]  /*09e0*/  IMAD.MOV.U32 R6, RZ, RZ, -0x1 ;  /* 0xffffffffff067424 */ /* 0x000fe200078e00ff */
[----:B------:R-:W-:Y:S01]  /*09f0*/  ULDC.64 UR4, c[0x0][0x650] ;  /* 0x0001940000047ab9 */ /* 0x000fe20000000a00 */
[----:B------:R-:W-:Y:S01]  /*0a00*/  IMAD.MOV.U32 R5, RZ, RZ, -0x1 ;  /* 0xffffffffff057424 */ /* 0x000fe200078e00ff */
[----:B------:R-:W-:Y:S01]  /*0a10*/  ISETP.GE.U32.AND P0, PT, R19, UR4, PT ;  /* 0x0000000413007c0c */ /* 0x000fe2000bf06070 */
[----:B------:R-:W-:Y:S01]  /*0a20*/  UMOV UR22, 0xffffffff ;  /* 0xffffffff00167882 */ /* 0x000fe20000000000 */
[----:B------:R1:W-:Y:S01]  /*0a30*/  STL [R1+0x84], R6 ;  /* 0x0000840601007387 */ /* 0x0003e20000100800 */
[----:B------:R-:W-:Y:S02]  /*0a40*/  PRMT R4, RZ, 0x7610, R4 ;  /* 0x00007610ff047816 */ /* 0x000fe40000000004 */
[----:B------:R-:W-:Y:S01]  /*0a50*/  ISETP.GE.U32.AND.EX P0, PT, R23, UR5, PT, P0 ;  /* 0x0000000517007c0c */ /* 0x000fe2000bf06100 */
[----:B------:R1:W-:-:S12]  /*0a60*/  STL [R1+0x80], R5 ;  /* 0x0000800501007387 */ /* 0x0003d80000100800 */
[----:B-1----:R-:W-:Y:S05]  /*0a70*/  @P0 BRA `(.L_x_8) ;  /* 0x0000000400380947 */ /* 0x002fea0003800000 */
[----:B------:R-:W1:Y:S01]  /*0a80*/  LDC.64 R14, c[0x0][0x628] ;  /* 0x00018a00ff0e7b82 */ /* 0x000e620000000a00 */
[----:B------:R-:W-:Y:S02]  /*0a90*/  IMAD.MOV.U32 R4, RZ, RZ, R19 ;  /* 0x000000ffff047224 */ /* 0x000fe400078e0013 */
[----:B------:R-:W-:-:S05]  /*0aa0*/  IMAD.MOV.U32 R5, RZ, RZ, R23 ;  /* 0x000000ffff057224 */ /* 0x000fca00078e0017 */
[----:B------:R-:W2:Y:S08]  /*0ab0*/  LDC R10, c[0x0][0x630] ;  /* 0x00018c00ff0a7b82 */ /* 0x000eb00000000800 */
[----:B------:R-:W3:Y:S01]  /*0ac0*/  LDC.64 R16, c[0x0][0x620] ;  /* 0x00018800ff107b82 */ /* 0x000ee20000000a00 */
[----:B-1----:R-:W-:-:S04]  /*0ad0*/  ISETP.NE.U32.AND P0, PT, R14, RZ, PT ;  /* 0x000000ff0e00720c */ /* 0x002fc80003f05070 */
[----:B------:R-:W-:-:S13]  /*0ae0*/  ISETP.NE.AND.EX P0, PT, R15, RZ, PT, P0 ;  /* 0x000000ff0f00720c */ /* 0x000fda0003f05300 */
[----:B--23--:R-:W-:Y:S05]  /*0af0*/  @!P0 BRA `(.L_x_9) ;  /* 0x0000000000288947 */ /* 0x00cfea0003800000 */
[----:B------:R-:W1:Y:S02]  /*0b00*/  LDC R9, c[0x0][0x634] ;  /* 0x00018d00ff097b82 */ /* 0x000e640000000800 */
[----:B-1----:R-:W-:-:S05]  /*0b10*/  IADD3 R9, P0, R19, R9, RZ ;  /* 0x0000000913097210 */ /* 0x002fca0007f1e0ff */
[----:B------:R-:W-:-:S04]  /*0b20*/  IMAD.X R13, RZ, RZ, R23, P0 ;  /* 0x000000ffff0d7224 */ /* 0x000fc800000e0617 */
[----:B------:R-:W-:-:S04]  /*0b30*/  IMAD.WIDE.U32 R4, R13, R14, RZ ;  /* 0x0000000e0d047225 */ /* 0x000fc800078e00ff */
[----:B------:R-:W-:-:S04]  /*0b40*/  IMAD.WIDE.U32 R6, P0, R9, R15, R4 ;  /* 0x0000000f09067225 */ /* 0x000fc80007800004 */
[----:B------:R-:W-:-:S04]  /*0b50*/  IMAD.WIDE.U32 R4, R9, R14, RZ ;  /* 0x0000000e09047225 */ /* 0x000fc800078e00ff */
[----:B------:R-:W-:Y:S01]  /*0b60*/  IMAD.X R9, RZ, RZ, RZ, P0 ;  /* 0x000000ffff097224 */ /* 0x000fe200000e06ff */
[----:B------:R-:W-:Y:S01]  /*0b70*/  IADD3 RZ, P0, R5, R6, RZ ;  /* 0x0000000605ff7210 */ /* 0x000fe20007f1e0ff */
[----:B------:R-:W-:-:S04]  /*0b80*/  IMAD.MOV.U32 R8, RZ, RZ, R7 ;  /* 0x000000ffff087224 */ /* 0x000fc800078e0007 */
[----:B------:R-:W-:-:S08]  /*0b90*/  IMAD.WIDE.U32.X R4, R13, R15, R8, P0 ;  /* 0x0000000f0d047225 */ /* 0x000fd000000e0408 */
.L_x_9:
[----:B------:R-:W1:Y:S01]  /*0ba0*/  LDC.64 R20, c[0x0][0x640] ;  /* 0x00019000ff147b82 */ /* 0x000e620000000a00 */
[-C--:B------:R-:W-:Y:S01]  /*0bb0*/  SHF.R.U64 R22, R4, R10.reuse, R5 ;  /* 0x0000000a04167219 */ /* 0x080fe20000001205 */
[----:B------:R-:W-:Y:S01]  /*0bc0*/  IMAD.MOV.U32 R4, RZ, RZ, R19 ;  /* 0x000000ffff047224 */ /* 0x000fe200078e0013 */
[----:B------:R-:W-:Y:S01]  /*0bd0*/  SHF.R.U32.HI R3, RZ, R10, R5 ;  /* 0x0000000aff037219 */ /* 0x000fe20000011605 */
[----:B------:R-:W-:Y:S01]  /*0be0*/  IMAD.MOV.U32 R5, RZ, RZ, R23 ;  /* 0x000000ffff057224 */ /* 0x000fe200078e0017 */
[----:B------:R-:W-:Y:S01]  /*0bf0*/  IADD3 R7, P0, RZ, -R22, RZ ;  /* 0x80000016ff077210 */ /* 0x000fe20007f1e0ff */
[----:B0-----:R-:W-:Y:S02]  /*0c00*/  IMAD R23, R11, R12, R2 ;  /* 0x0000000c0b177224 */ /* 0x001fe400078e0202 */
[----:B------:R-:W0:Y:S01]  /*0c10*/  LDC R8, c[0x0][0x618] ;  /* 0x00018600ff087b82 */ /* 0x000e220000000800 */
[----:B------:R-:W-:Y:S02]  /*0c20*/  IMAD.MOV.U32 R11, RZ, RZ, 0x1 ;  /* 0x00000001ff0b7424 */ /* 0x000fe400078e00ff */
[----:B------:R-:W-:-:S02]  /*0c30*/  IMAD.X R3, RZ, RZ, ~R3, P0 ;  /* 0x000000ffff037224 */ /* 0x000fc400000e0e03 */
[----:B------:R-:W-:-:S03]  /*0c40*/  IMAD.WIDE.U32 R4, R7, R16, R4 ;  /* 0x0000001007047225 */ /* 0x000fc600078e0004 */
[----:B------:R-:W2:Y:S01]  /*0c50*/  LDC R14, c[0x0][0x608] ;  /* 0x00018200ff0e7b82 */ /* 0x000ea20000000800 */
[----:B------:R-:W-:-:S04]  /*0c60*/  IMAD R6, R3, R16, RZ ;  /* 0x0000001003067224 */ /* 0x000fc800078e02ff */
[----:B------:R-:W-:-:S03]  /*0c70*/  IMAD R3, R7, R17, R6 ;  /* 0x0000001107037224 */ /* 0x000fc600078e0206 */
[----:B------:R-:W3:Y:S01]  /*0c80*/  LDC R18, c[0x0][0x658] ;  /* 0x00019600ff127b82 */ /* 0x000ee20000000800 */
[----:B------:R-:W-:Y:S01]  /*0c90*/  IMAD.IADD R3, R5, 0x1, R3 ;  /* 0x0000000105037824 */ /* 0x000fe200078e0203 */
[----:B-1----:R-:W-:Y:S01]  /*0ca0*/  ISETP.NE.U32.AND P0, PT, R20, RZ, PT ;  /* 0x000000ff1400720c */ /* 0x002fe20003f05070 */
[----:B------:R-:W-:-:S03]  /*0cb0*/  IMAD.MOV.U32 R5, RZ, RZ, -0x1 ;  /* 0xffffffffff057424 */ /* 0x000fc600078e00ff */
[----:B------:R-:W-:Y:S02]  /*0cc0*/  ISETP.NE.AND.EX P0, PT, R21, RZ, PT, P0 ;  /* 0x000000ff1500720c */ /* 0x000fe40003f05300 */
[----:B------:R-:W1:Y:S01]  /*0cd0*/  LDC R13, c[0x0][0x600] ;  /* 0x00018000ff0d7b82 */ /* 0x000e620000000800 */
[-CC-:B0-----:R-:W-:Y:S02]  /*0ce0*/  SHF.R.U64 R10, R4, R8.reuse, R3.reuse ;  /* 0x00000008040a7219 */ /* 0x181fe40000001203 */
[----:B------:R-:W-:-:S05]  /*0cf0*/  SHF.R.U32.HI R3, RZ, R8, R3 ;  /* 0x00000008ff037219 */ /* 0x000fca0000011603 */
[----:B------:R-:W0:Y:S01]  /*0d00*/  LDC R15, c[0x0][0x648] ;  /* 0x00019200ff0f7b82 */ /* 0x000e220000000800 */
[-CC-:B--2---:R-:W-:Y:S02]  /*0d10*/  SHF.R.U64 R19, R10, R14.reuse, R3.reuse ;  /* 0x0000000e0a137219 */ /* 0x184fe40000001203 */
[----:B------:R-:W-:-:S05]  /*0d20*/  SHF.R.U32.HI R3, RZ, R14, R3 ;  /* 0x0000000eff037219 */ /* 0x000fca0000011603 */
[----:B------:R-:W2:Y:S01]  /*0d30*/  LDC R17, c[0x0][0x638] ;  /* 0x00018e00ff117b82 */ /* 0x000ea20000000800 */
[-C--:B---3--:R-:W-:Y:S02]  /*0d40*/  SHF.L.U32 R2, R5, R18.reuse, RZ ;  /* 0x0000001205027219 */ /* 0x088fe400000006ff */
[--C-:B------:R-:W-:Y:S02]  /*0d50*/  SHF.R.U64 R12, R19, R18, R3.reuse ;  /* 0x00000012130c7219 */ /* 0x100fe40000001203 */
[----:B------:R-:W-:Y:S02]  /*0d60*/  LOP3.LUT R8, RZ, R2, RZ, 0x33, !PT ;  /* 0x00000002ff087212 */ /* 0x000fe400078e33ff */
[----:B------:R-:W-:Y:S01]  /*0d70*/  SHF.R.U32.HI R3, RZ, R18, R3 ;  /* 0x00000012ff037219 */ /* 0x000fe20000011603 */
[----:B------:R-:W3:Y:S01]  /*0d80*/  LDC R16, c[0x0][0x610] ;  /* 0x00018400ff107b82 */ /* 0x000ee20000000800 */
[----:B------:R-:W-:Y:S01]  /*0d90*/  IMAD.MOV.U32 R2, RZ, RZ, R12 ;  /* 0x000000ffff027224 */ /* 0x000fe200078e000c */
[----:B------:R-:W-:Y:S06]  /*0da0*/  @!P0 BRA `(.L_x_10) ;  /* 0x0000000000288947 */ /* 0x000fec0003800000 */
[----:B------:R-:W4:Y:S02]  /*0db0*/  LDC R7, c[0x0][0x64c] ;  /* 0x00019300ff077b82 */ /* 0x000f240000000800 */
[----:B----4-:R-:W-:-:S05]  /*0dc0*/  IADD3 R7, P0, R12, R7, RZ ;  /* 0x000000070c077210 */ /* 0x010fca0007f1e0ff */
        /* <DEDUP_REMOVED lines=8> */
.L_x_10:
[----:B0-----:R-:W-:Y:S01]  /*0e50*/  SHF.R.U64 R4, R2, R15, R3 ;  /* 0x0000000f02047219 */ /* 0x001fe20000001203 */
[----:B-1----:R-:W-:Y:S01]  /*0e60*/  VIADD R5, R13, 0xffffffff ;  /* 0xffffffff0d057836 */ /* 0x002fe20000000000 */
[----:B------:R-:W-:Y:S02]  /*0e70*/  SHF.L.U32 R2, R11, R18, RZ ;  /* 0x000000120b027219 */ /* 0x000fe400000006ff */
[----:B------:R-:W-:Y:S01]  /*0e80*/  LOP3.LUT R3, R19, R8, RZ, 0xc0, !PT ;  /* 0x0000000813037212 */ /* 0x000fe200078ec0ff */
[----:B------:R-:W-:Y:S01]  /*0e90*/  IMAD.MOV R6, RZ, RZ, -R4 ;  /* 0x000000ffff067224 */ /* 0x000fe200078e0a04 */
[----:B------:R-:W-:Y:S02]  /*0ea0*/  SEL R0, R0, R23, !P2 ;  /* 0x0000001700007207 */ /* 0x000fe40005000000 */
[----:B------:R-:W-:Y:S01]  /*0eb0*/  LOP3.LUT R5, R10, R5, RZ, 0xc0, !PT ;  /* 0x000000050a057212 */ /* 0x000fe200078ec0ff */
[----:B------:R-:W-:Y:S01]  /*0ec0*/  IMAD R3, R2, R4, R3 ;  /* 0x0000000402037224 */ /* 0x000fe200078e0203 */
[----:B------:R-:W-:Y:S01]  /*0ed0*/  R2UR UR22, R22 ;  /* 0x00000000161672ca */ /* 0x000fe200000e0000 */
[----:B--2---:R-:W-:-:S02]  /*0ee0*/  IMAD R2, R6, R17, R12 ;  /* 0x0000001106027224 */ /* 0x004fc400078e020c */
[----:B---3--:R-:W-:Y:S02]  /*0ef0*/  IMAD R0, R3, R16, R0 ;  /* 0x0000001003007224 */ /* 0x008fe400078e0200 */
[----:B------:R-:W-:Y:S02]  /*0f00*/  IMAD R3, R2, R13, R5 ;  /* 0x0000000d02037224 */ /* 0x000fe400078e0205 */
[----:B------:R-:W-:-:S03]  /*0f10*/  IMAD.MOV.U32 R4, RZ, RZ, 0x1 ;  /* 0x00000001ff047424 */ /* 0x000fc600078e00ff */
[----:B------:R-:W-:Y:S02]  /*0f20*/  SEL R2, R3, R0, !P2 ;  /* 0x0000000003027207 */ /* 0x000fe40005000000 */
[----:B------:R-:W-:-:S03]  /*0f30*/  SEL R0, R0, R3, !P2 ;  /* 0x0000000300007207 */ /* 0x000fc60005000000 */
[----:B------:R1:W-:Y:S04]  /*0f40*/  STL [R1+0x80], R2 ;  /* 0x0000800201007387 */ /* 0x0003e80000100800 */
[----:B------:R1:W-:Y:S02]  /*0f50*/  STL [R1+0x84], R0 ;  /* 0x0000840001007387 */ /* 0x0003e40000100800 */
.L_x_8:
[----:B------:R-:W-:-:S08]  /*0f60*/  NOP ;  /* 0x0000000000007918 */ /* 0x000fd00000000000 */
[----:B------:R-:W2:Y:S02]  /*0f70*/  USETMAXREG.TRY_ALLOC.CTAPOOL UP0, 0xe8 ;  /* 0x000000e8000079c8 */ /* 0x000ea40008000600 */
[----:B--2---:R-:W-:-:S13]  /*0f80*/  PLOP3.LUT P0, PT, PT, PT, UP0, 0x80, 0x0 ;  /* 0x000000000000781c */ /* 0x004fda0003f0f008 */
[----:B------:R-:W-:Y:S05]  /*0f90*/  @!P0 BRA `(.L_x_8) ;  /* 0xfffffffc00f08947 */ /* 0x000fea000383ffff */
[----:B------:R-:W-:Y:S01]  /*0fa0*/  ULDC.64 UR4, c[0x0][0x598] ;  /* 0x0001660000047ab9 */ /* 0x000fe20000000a00 */
[----:B------:R-:W-:Y:S01]  /*0fb0*/  ULDC.64 UR18, c[0x0][0x208] ;  /* 0x0000820000127ab9 */ /* 0x000fe20000000a00 */
[----:B------:R-:W-:-:S04]  /*0fc0*/  ISETP.NE.U32.AND P0, PT, RZ, UR4, PT ;  /* 0x00000004ff007c0c */ /* 0x000fc8000bf05070 */
[----:B------:R-:W-:-:S13]  /*0fd0*/  ISETP.NE.AND.EX P0, PT, RZ, UR5, PT, P0 ;  /* 0x00000005ff007c0c */ /* 0x000fda000bf05300 */
[----:B------:R-:W-:Y:S05]  /*0fe0*/  @!P0 BRA `(.L_x_11) ;  /* 0x0000000000208947 */ /* 0x000fea0003800000 */
[----:B-1----:R-:W1:Y:S02]  /*0ff0*/  LDC.64 R2, c[0x0][0x598] ;  /* 0x00016600ff027b82 */ /* 0x002e640000000a00 */
[----:B-1----:R-:W2:Y:S02]  /*1000*/  LDG.E.64 R2, desc[UR18][R2.64] ;  /* 0x0000001202027981 */ /* 0x002ea4000c1e1b00 */
[----:B--2---:R-:W-:-:S04]  /*1010*/  ISETP.NE.U32.AND P0, PT, R2, RZ, PT ;  /* 0x000000ff0200720c */ /* 0x004fc80003f05070 */
[----:B------:R-:W-:-:S13]  /*1020*/  ISETP.NE.AND.EX P0, PT, R3, RZ, PT, P0 ;  /* 0x000000ff0300720c */ /* 0x000fda0003f05300 */
[----:B------:R-:W-:Y:S05]  /*1030*/  @!P0 BRA `(.L_x_11) ;  /* 0x00000000000c8947 */ /* 0x000fea0003800000 */
[----:B------:R-:W2:Y:S02]  /*1040*/  LD.E R2, desc[UR18][R2.64] ;  /* 0x0000001202027980 */ /* 0x000ea4000c101900 */
[----:B--2---:R-:W-:Y:S01]  /*1050*/  R2UR UR20, R2 ;  /* 0x00000000021472ca */ /* 0x004fe200000e0000 */
[----:B------:R-:W-:-:S14]  /*1060*/  BRA `(.L_x_12) ;  /* 0x0000000000247947 */ /* 0x000fdc0003800000 */
.L_x_11:
[----:B------:R-:W-:Y:S02]  /*1070*/  ULDC.64 UR4, c[0x0][0x588] ;  /* 0x0001620000047ab9 */ /* 0x000fe40000000a00 */
[----:B------:R-:W-:-:S04]  /*1080*/  ISETP.NE.U32.AND P0, PT, RZ, UR4, PT ;  /* 0x00000004ff007c0c */ /* 0x000fc8000bf05070 */
[----:B------:R-:W-:-:S13]  /*1090*/  ISETP.NE.AND.EX P0, PT, RZ, UR5, PT, P0 ;  /* 0x00000005ff007c0c */ /* 0x000fda000bf05300 */
[----:B------:R-:W-:Y:S05]  /*10a0*/  @!P0 BRA `(.L_x_13) ;  /* 0x0000000000108947 */ /* 0x000fea0003800000 */
[----:B-1----:R-:W1:Y:S02]  /*10b0*/  LDC.64 R2, c[0x0][0x588] ;  /* 0x00016200ff027b82 */ /* 0x002e640000000a00 */
[----:B-1----:R-:W2:Y:S02]  /*10c0*/  LDG.E R2, desc[UR18][R2.64] ;  /* 0x0000001202027981 */ /* 0x002ea4000c1e1900 */
[----:B--2---:R-:W-:Y:S01]  /*10d0*/  R2UR UR20, R2 ;  /* 0x00000000021472ca */ /* 0x004fe200000e0000 */
[----:B------:R-:W-:-:S14]  /*10e0*/  BRA `(.L_x_12) ;  /* 0x0000000000047947 */ /* 0x000fdc0003800000 */
.L_x_13:
[----:B------:R-:W-:-:S05]  /*10f0*/  ULDC UR20, c[0x0][0x580] ;  /* 0x0001600000147ab9 */ /* 0x000fca0000000800 */
.L_x_12:
[----:B------:R-:W-:Y:S02]  /*1100*/  ULDC.64 UR4, c[0x0][0x5a0] ;  /* 0x0001680000047ab9 */ /* 0x000fe40000000a00 */
        /* <DEDUP_REMOVED lines=11> */
.L_x_14:
        /* <DEDUP_REMOVED lines=8> */
.L_x_16:
[----:B------:R-:W-:-:S05]  /*1240*/  ULDC UR21, c[0x0][0x584] ;  /* 0x0001610000157ab9 */ /* 0x000fca0000000800 */
.L_x_15:
[----:B------:R-:W-:-:S13]  /*1250*/  LOP3.LUT P0, RZ, R4, 0xff, RZ, 0xc0, !PT ;  /* 0x000000ff04ff7812 */ /* 0x000fda000780c0ff */
[----:B------:R-:W-:Y:S05]  /*1260*/  @!P0 EXIT ;  /* 0x000000000000894d */ /* 0x000fea0003800000 */
[----:B------:R-:W-:Y:S01]  /*1270*/  ULDC UR4, c[0x0][0x28c] ;  /* 0x0000a30000047ab9 */ /* 0x000fe20000000800 */
[----:B------:R-:W-:Y:S02]  /*1280*/  ULOP3.LUT UR23, UR13, 0x1, URZ, 0xfc, !UPT ;  /* 0x000000010d177892 */ /* 0x000fe4000f8efc3f */
[----:B------:R-:W-:-:S04]  /*1290*/  UIADD3 UR4, UR4, 0x7f, URZ ;  /* 0x0000007f04047890 */ /* 0x000fc8000fffe03f */
[----:B------:R-:W-:-:S04]  /*12a0*/  USHF.R.S32.HI UR5, URZ, 0x1f, UR4 ;  /* 0x0000001f3f057899 */ /* 0x000fc80008011404 */
[----:B------:R-:W-:-:S03]  /*12b0*/  ULEA.HI UR5, UR5, UR4, URZ, 0x7 ;  /* 0x0000000405057291 */ /* 0x000fc6000f8f383f */
[----:B------:R-:W-:Y:S01]  /*12c0*/  UMOV UR4, URZ ;  /* 0x0000003f00047c82 */ /* 0x000fe20008000000 */
[----:B------:R-:W-:-:S03]  /*12d0*/  USHF.R.S32.HI UR12, URZ, 0x7, UR5 ;  /* 0x000000073f0c7899 */ /* 0x000fc60008011405 */
[----:B------:R-:W-:-:S09]  /*12e0*/  UMOV UR5, URZ ;  /* 0x0000003f00057c82 */ /* 0x000fd20008000000 */
.L_x_297:
[----:B-1----:R-:W1:Y:S01]  /*12f0*/  S2R R0, SR_TID.X ;  /* 0x0000000000007919 */ /* 0x002e620000002100 */
[----:B--2---:R-:W2:Y:S01]  /*1300*/  S2UR UR11, SR_CgaCtaId ;  /* 0x00000000000b79c3 */ /* 0x004ea20000008800 */
[----:B------:R-:W-:Y:S01]  /*1310*/  UMOV UR14, 0x400 ;  /* 0x00000400000e7882 */ /* 0x000fe20000000000 */
[----:B------:R-:W-:Y:S01]  /*1320*/  UMOV UR6, URZ ;  /* 0x0000003f00067c82 */ /* 0x000fe20008000000 */
[----:B------:R-:W-:Y:S01]  /*1330*/  STL [R1+0x6c], RZ ;  /* 0x00006cff01007387 */ /* 0x000fe20000100800 */
[----:B------:R-:W-:Y:S01]  /*1340*/  UMOV UR7, URZ ;  /* 0x0000003f00077c82 */ /* 0x000fe20008000000 */
[----:B------:R-:W-:Y:S01]  /*1350*/  UMOV UR8, URZ ;  /* 0x0000003f00087c82 */ /* 0x000fe20008000000 */
[----:B------:R-:W-:Y:S01]  /*1360*/  UMOV UR16, UR5 ;  /* 0x0000000500107c82 */ /* 0x000fe20008000000 */
[----:B------:R-:W-:Y:S01]  /*1370*/  STL [R1+0x68], RZ ;  /* 0x000068ff01007387 */ /* 0x000fe20000100800 */
[----:B---3--:R-:W3:Y:S01]  /*1380*/  LDC R2, c[0x0][0x28c] ;  /* 0x0000a300ff027b82 */ /* 0x008ee20000000800 */
[----:B------:R-:W-:Y:S01]  /*1390*/  UMOV UR17, UR4 ;  /* 0x0000000400117c82 */ /* 0x000fe20008000000 */
[----:B------:R-:W-:Y:S01]  /*13a0*/  CS2R R4, SRZ ;  /* 0x0000000000047805 */ /* 0x000fe2000001ff00 */
[----:B------:R-:W-:Y:S01]  /*13b0*/  STL [R1+0x64], RZ ;  /* 0x000064ff01007387 */ /* 0x000fe20000100800 */
[----:B------:R-:W-:-:S02]  /*13c0*/  CS2R R6, SRZ ;  /* 0x0000000000067805 */ /* 0x000fc4000001ff00 */
[----:B------:R-:W-:Y:S02]  /*13d0*/  CS2R R8, SRZ ;  /* 0x0000000000087805 */ /* 0x000fe4000001ff00 */
[----:B------:R-:W-:Y:S01]  /*13e0*/  CS2R R10, SRZ ;  /* 0x00000000000a7805 */ /* 0x000fe2000001ff00 */
[----:B------:R-:W-:Y:S01]  /*13f0*/  STL [R1+0x60], RZ ;  /* 0x000060ff01007387 */ /* 0x000fe20000100800 */
[----:B------:R-:W-:Y:S02]  /*1400*/  CS2R R12, SRZ ;  /* 0x00000000000c7805 */ /* 0x000fe4000001ff00 */
[----:B------:R-:W-:Y:S02]  /*1410*/  CS2R R14, SRZ ;  /* 0x00000000000e7805 */ /* 0x000fe4000001ff00 */
[----:B------:R-:W-:Y:S01]  /*1420*/  CS2R R16, SRZ ;  /* 0x0000000000107805 */ /* 0x000fe2000001ff00 */
[----:B------:R-:W-:Y:S01]  /*1430*/  STL [R1+0x5c], RZ ;  /* 0x00005cff01007387 */ /* 0x000fe20000100800 */
[----:B0-----:R-:W-:-:S02]  /*1440*/  CS2R R18, SRZ ;  /* 0x0000000000127805 */ /* 0x001fc4000001ff00 */
[----:B------:R-:W-:Y:S02]  /*1450*/  CS2R R20, SRZ ;  /* 0x0000000000147805 */ /* 0x000fe4000001ff00 */
[----:B------:R-:W-:Y:S01]  /*1460*/  CS2R R22, SRZ ;  /* 0x0000000000167805 */ /* 0x000fe2000001ff00 */
[----:B------:R-:W-:Y:S01]  /*1470*/  STL [R1+0x58], RZ ;  /* 0x000058ff01007387 */ /* 0x000fe20000100800 */
[----:B--2---:R-:W-:Y:S01]  /*1480*/  ULEA UR14, UR11, UR14, 0x18 ;  /* 0x0000000e0b0e7291 */ /* 0x004fe2000f8ec03f */
[----:B------:R-:W-:Y:S02]  /*1490*/  CS2R R152, SRZ ;  /* 0x0000000000987805 */ /* 0x000fe4000001ff00 */
[----:B------:R-:W-:Y:S01]  /*14a0*/  CS2R R154, SRZ ;  /* 0x00000000009a7805 */ /* 0x000fe2000001ff00 */
[----:B------:R-:W-:Y:S01]  /*14b0*/  STL [R1+0x54], RZ ;  /* 0x000054ff01007387 */ /* 0x000fe20000100800 */
[----:B------:R-:W-:Y:S02]  /*14c0*/  CS2R R156, SRZ ;  /* 0x00000000009c7805 */ /* 0x000fe4000001ff00 */
[----:B------:R-:W-:-:S02]  /*14d0*/  CS2R R158, SRZ ;  /* 0x00000000009e7805 */ /* 0x000fc4000001ff00 */
[----:B------:R-:W-:Y:S02]  /*14e0*/  CS2R R160, SRZ ;  /* 0x0000000000a07805 */ /* 0x000fe4000001ff00 */
[----:B-1----:R-:W-:Y:S01]  /*14f0*/  LOP3.LUT R0, R0, 0x80, RZ, 0xc0, !PT ;  /* 0x0000008000007812 */ /* 0x002fe200078ec0ff */
[----:B------:R-:W-:Y:S01]  /*1500*/  STL [R1+0x50], RZ ;  /* 0x000050ff01007387 */ /* 0x000fe20000100800 */
[----:B---3--:R-:W-:Y:S02]  /*1510*/  ISETP.GE.AND P0, PT, R2, 0x1, PT ;  /* 0x000000010200780c */ /* 0x008fe40003f06270 */
[----:B------:R-:W-:Y:S02]  /*1520*/  CS2R R2, SRZ ;  /* 0x0000000000027805 */ /* 0x000fe4000001ff00 */
[----:B------:R-:W-:Y:S01]  /*1530*/  SHF.R.U32.HI R0, RZ, 0x7, R0 ;  /* 0x00000007ff007819 */ /* 0x000fe20000011600 */
        /* <DEDUP_REMOVED lines=8> */
[----:B------:R-:W0:Y:S01]  /*15c0*/  SHFL.IDX PT, R0, R0, RZ, 0x1f ;  /* 0x00001fff00007589 */ /* 0x000e2200000e0000 */
[----:B------:R-:W-:-:S02]  /*15d0*/  CS2R R174, SRZ ;  /* 0x0000000000ae7805 */ /* 0x000fc4000001ff00 */
[----:B------:R-:W-:Y:S02]  /*15e0*/  CS2R R176, SRZ ;  /* 0x0000000000b07805 */ /* 0x000fe4000001ff00 */
[----:B------:R-:W-:Y:S01]  /*15f0*/  CS2R R178, SRZ ;  /* 0x0000000000b27805 */ /* 0x000fe2000001ff00 */
[----:B------:R1:W-:Y:S01]  /*1600*/  STL [R1+0x44], RZ ;  /* 0x000044ff01007387 */ /* 0x0003e20000100800 */
[----:B------:R-:W-:Y:S02]  /*1610*/  CS2R R180, SRZ ;  /* 0x0000000000b47805 */ /* 0x000fe4000001ff00 */
[----:B------:R-:W-:Y:S02]  /*1620*/  CS2R R182, SRZ ;  /* 0x0000000000b67805 */ /* 0x000fe4000001ff00 */
[----:B------:R-:W-:Y:S01]  /*1630*/  CS2R R184, SRZ ;  /* 0x0000000000b87805 */ /* 0x000fe2000001ff00 */
[----:B------:R1:W-:Y:S01]  /*1640*/  STL [R1+0x40], RZ ;  /* 0x000040ff01007387 */ /* 0x0003e20000100800 */
        /* <DEDUP_REMOVED lines=14> */
[----:B------:R-:W-:Y:S02]  /*1730*/  CS2R R208, SRZ ;  /* 0x0000000000d07805 */ /* 0x000fe4000001ff00 */
[----:B0-----:R-:W-:Y:S01]  /*1740*/  R2UR UR9, R0 ;  /* 0x00000000000972ca */ /* 0x001fe200000e0000 */
[----:B------:R1:W-:Y:S01]  /*1750*/  STL [R1+0x30], RZ ;  /* 0x000030ff01007387 */ /* 0x0003e20000100800 */
[----:B------:R-:W-:Y:S01]  /*1760*/  IMAD.MOV.U32 R0, RZ, RZ, RZ ;  /* 0x000000ffff007224 */ /* 0x000fe200078e00ff */
[----:B------:R-:W-:-:S02]  /*1770*/  CS2R R210, SRZ ;  /* 0x0000000000d27805 */ /* 0x000fc4000001ff00 */
[----:B------:R-:W-:Y:S01]  /*1780*/  CS2R R212, SRZ ;  /* 0x0000000000d47805 */ /* 0x000fe2000001ff00 */
[----:B------:R1:W-:Y:S01]  /*1790*/  STL [R1+0x2c], RZ ;  /* 0x00002cff01007387 */ /* 0x0003e20000100800 */
[----:B------:R-:W-:Y:S02]  /*17a0*/  CS2R R214, SRZ ;  /* 0x0000000000d67805 */ /* 0x000fe4000001ff00 */
[----:B------:R-:W-:Y:S02]  /*17b0*/  CS2R R216, SRZ ;  /* 0x0000000000d87805 */ /* 0x000fe4000001ff00 */
[----:B------:R-:W-:Y:S01]  /*17c0*/  CS2R R218, SRZ ;  /* 0x0000000000da7805 */ /* 0x000fe2000001ff00 */
[----:B------:R1:W-:Y:S01]  /*17d0*/  STL [R1+0x28], RZ ;  /* 0x000028ff01007387 */ /* 0x0003e20000100800 */
[----:B------:R-:W-:Y:S02]  /*17e0*/  CS2R R220, SRZ ;  /* 0x0000000000dc7805 */ /* 0x000fe4000001ff00 */
[----:B------:R-:W-:-:S02]  /*17f0*/  CS2R R222, SRZ ;  /* 0x0000000000de7805 */ /* 0x000fc4000001ff00 */
[----:B------:R-:W-:Y:S01]  /*1800*/  CS2R R224, SRZ ;  /* 0x0000000000e07805 */ /* 0x000fe2000001ff00 */
[----:B------:R1:W-:Y:S01]  /*1810*/  STL [R1+0x24], RZ ;  /* 0x000024ff01007387 */ /* 0x0003e20000100800 */
[----:B------:R-:W-:Y:S01]  /*1820*/  ULEA.HI UR10, UR9, UR9, URZ, 0x1 ;  /* 0x00000009090a7291 */ /* 0x000fe2000f8f083f */
[----:B------:R-:W-:Y:S01]  /*1830*/  CS2R R226, SRZ ;  /* 0x0000000000e27805 */ /* 0x000fe2000001ff00 */
[----:B------:R-:W-:Y:S01]  /*1840*/  IMAD.MOV.U32 R228, RZ, RZ, RZ ;  /* 0x000000ffffe47224 */ /* 0x000fe200078e00ff */
[----:B------:R1:W-:Y:S01]  /*1850*/  STL [R1+0x20], RZ ;  /* 0x000020ff01007387 */ /* 0x0003e20000100800 */
[----:B------:R-:W-:Y:S01]  /*1860*/  ULOP3.LUT UR10, UR10, 0x7fffe, URZ, 0xc0, !UPT ;  /* 0x0007fffe0a0a7892 */ /* 0x000fe2000f8ec03f */
[----:B------:R-:W-:Y:S02]  /*1870*/  CS2R R24, SRZ ;  /* 0x0000000000187805 */ /* 0x000fe4000001ff00 */
[----:B------:R-:W-:Y:S01]  /*1880*/  CS2R R26, SRZ ;  /* 0x00000000001a7805 */ /* 0x000fe2000001ff00 */
[----:B------:R1:W-:Y:S01]  /*1890*/  STL [R1+0x1c], RZ ;  /* 0x00001cff01007387 */ /* 0x0003e20000100800 */
[----:B------:R-:W-:Y:S01]  /*18a0*/  UIADD3 UR10, UR9, -UR10, URZ ;  /* 0x8000000a090a7290 */ /* 0x000fe2000fffe03f */
[----:B------:R-:W-:-:S02]  /*18b0*/  CS2R R28, SRZ ;  /* 0x00000000001c7805 */ /* 0x000fc4000001ff00 */
[----:B----4-:R-:W-:Y:S01]  /*18c0*/  CS2R R30, SRZ ;  /* 0x00000000001e7805 */ /* 0x010fe2000001ff00 */
[----:B------:R1:W-:Y:S01]  /*18d0*/  STL [R1+0x18], RZ ;  /* 0x000018ff01007387 */ /* 0x0003e20000100800 */
[----:B------:R-:W-:Y:S01]  /*18e0*/  ULEA UR10, UR10, UR14, 0xd ;  /* 0x0000000e0a0a7291 */ /* 0x000fe2000f8e683f */
[----:B------:R-:W-:Y:S02]  /*18f0*/  CS2R R32, SRZ ;  /* 0x0000000000207805 */ /* 0x000fe4000001ff00 */
[----:B------:R-:W-:Y:S01]  /*1900*/  CS2R R34, SRZ ;  /* 0x0000000000227805 */ /* 0x000fe2000001ff00 */
[----:B------:R1:W-:Y:S01]  /*1910*/  STL [R1+0x14], RZ ;  /* 0x000014ff01007387 */ /* 0x0003e20000100800 */
[----:B------:R-:W-:Y:S01]  /*1920*/  UIADD3 UR10, UR10, 0x100, URZ ;  /* 0x000001000a0a7890 */ /* 0x000fe2000fffe03f */
[----:B------:R-:W-:Y:S02]  /*1930*/  CS2R R36, SRZ ;  /* 0x0000000000247805 */ /* 0x000fe4000001ff00 */
[----:B------:R-:W-:Y:S01]  /*1940*/  CS2R R38, SRZ ;  /* 0x0000000000267805 */ /* 0x000fe2000001ff00 */
[----:B------:R1:W-:Y:S01]  /*1950*/  STL [R1+0x10], RZ ;  /* 0x000010ff01007387 */ /* 0x0003e20000100800 */
[----:B------:R-:W-:Y:S01]  /*1960*/  USHF.R.U32.HI UR10, URZ, 0x4, UR10 ;  /* 0x000000043f0a7899 */ /* 0x000fe2000801160a */
[----:B------:R-:W-:-:S02]  /*1970*/  CS2R R40, SRZ ;  /* 0x0000000000287805 */ /* 0x000fc4000001ff00 */
[----:B------:R-:W-:Y:S01]  /*1980*/  CS2R R42, SRZ ;  /* 0x00000000002a7805 */ /* 0x000fe2000001ff00 */
[----:B------:R1:W-:Y:S01]  /*1990*/  STL [R1+0xc], RZ ;  /* 0x00000cff01007387 */ /* 0x0003e20000100800 */
[----:B------:R-:W-:Y:S01]  /*19a0*/  ULOP3.LUT UR15, UR10, 0x3fff, URZ, 0xc0, !UPT ;  /* 0x00003fff0a0f7892 */ /* 0x000fe2000f8ec03f */
        /* <DEDUP_REMOVED lines=10> */
[----:B------:R1:W-:Y:S01]  /*1a50*/  STL [R1], RZ ;  /* 0x000000ff01007387 */ /* 0x0003e20000100800 */
[----:B------:R-:W-:Y:S02]  /*1a60*/  CS2R R60, SRZ ;  /* 0x00000000003c7805 */ /* 0x000fe4000001ff00 */
[----:B------:R-:W-:Y:S02]  /*1a70*/  CS2R R62, SRZ ;  /* 0x00000000003e7805 */ /* 0x000fe4000001ff00 */
[----:B------:R-:W-:Y:S02]  /*1a80*/  CS2R R64, SRZ ;  /* 0x0000000000407805 */ /* 0x000fe4000001ff00 */
[----:B------:R-:W-:-:S02]  /*1a90*/  CS2R R66, SRZ ;  /* 0x0000000000427805 */ /* 0x000fc4000001ff00 */
[----:B------:R-:W-:Y:S02]  /*1aa0*/  CS2R R68, SRZ ;  /* 0x0000000000447805 */ /* 0x000fe4000001ff00 */
[----:B------:R-:W-:Y:S02]  /*1ab0*/  CS2R R70, SRZ ;  /* 0x0000000000467805 */ /* 0x000fe4000001ff00 */
        /* <DEDUP_REMOVED lines=39> */
[----:B------:R-:W-:Y:S01]  /*1d30*/  CS2R R150, SRZ ;  /* 0x0000000000967805 */ /* 0x000fe2000001ff00 */
[----:B-1----:R-:W-:Y:S06]  /*1d40*/  @!P0 BRA `(.L_x_17) ;  /* 0x0000001000948947 */ /* 0x002fec0003800000 */
[----:B------:R-:W-:-:S06]  /*1d50*/  UISETP.NE.AND UP0, UPT, UR23, 0x3, UPT ;  /* 0x000000031700788c */ /* 0x000fcc000bf05270 */
[----:B------:R-:W-:-:S13]  /*1d60*/  PLOP3.LUT P1, PT, PT, PT, UP0, 0x80, 0x0 ;  /* 0x000000000000781c */ /* 0x000fda0003f2f008 */
[----:B------:R-:W-:Y:S05]  /*1d70*/  @!P1 BRA `(.L_x_18) ;  /* 0x0000000000049947 */ /* 0x000fea0003800000 */
[----:B------:R-:W-:Y:S01]  /*1d80*/  BPT.TRAP 0x1 ;  /* 0x000000040000795c */ /* 0x000fe20000300000 */
.L_x_18:
[----:B------:R-:W-:Y:S01]  /*1d90*/  ULEA UR6, UR5, UR14, 0x3 ;  /* 0x0000000e05067291 */ /* 0x000fe2000f8e183f */
[----:B------:R-:W-:-:S05]  /*1da0*/  IMAD.U32 R0, RZ, RZ, UR4 ;  /* 0x00000004ff007e24 */ /* 0x000fca000f8e00ff */
[----:B------:R-:W-:-:S04]  /*1db0*/  SHF.L.U32 R0, R0, 0x1f, RZ ;  /* 0x0000001f00007819 */ /* 0x000fc800000006ff */
[----:B------:R0:W1:Y:S01]  /*1dc0*/  SYNCS.PHASECHK.TRANS64.TRYWAIT P0, [UR6], R0 ;  /* 0x00000000ff0075a7 */ /* 0x0000620008000146 */
[----:B------:R-:W-:Y:S05]  /*1dd0*/  @!P1 BRA `(.L_x_19) ;  /* 0x0000000000049947 */ /* 0x000fea0003800000 */
[----:B------:R-:W-:Y:S01]  /*1de0*/  BPT.TRAP 0x1 ;  /* 0x000000040000795c */ /* 0x000fe20000300000 */
.L_x_19:
[----:B-1----:R-:W-:Y:S05]  /*1df0*/  @P0 BRA `(.L_x_20) ;  /* 0x0000000000080947 */ /* 0x002fea0003800000 */
[----:B------:R-:W1:Y:S02]  /*1e00*/  SYNCS.PHASECHK.TRANS64.TRYWAIT P0, [UR6], R0 ;  /* 0x00000000ff0075a7 */ /* 0x000e640008000146 */
[----:B-1----:R-:W-:Y:S05]  /*1e10*/  @!P0 BRA `(.L_x_21) ;  /* 0x000000e400ac8947 */ /* 0x002fea0003800000 */
.L_x_20:
[----:B------:R-:W-:Y:S01]  /*1e20*/  UIADD3 UR6, UR14, 0x10100, URZ ;  /* 0x000101000e067890 */ /* 0x000fe2000fffe03f */
[----:B------:R-:W-:Y:S01]  /*1e30*/  WARPGROUP.ARRIVE ;  /* 0x00000000000079c5 */ /* 0x000fe20000000000 */
[----:B------:R-:W-:Y:S01]  /*1e40*/  ULOP3.LUT UR8, UR15, 0x10000, URZ, 0xfc, !UPT ;  /* 0x000100000f087892 */ /* 0x000fe2000f8efc3f */
[----:B------:R2:W-:Y:S01]  /*1e50*/  STL [R1+0x6c], RZ ;  /* 0x00006cff01007387 */ /* 0x0005e20000100800 */
[----:B------:R-:W-:Y:S01]  /*1e60*/  USHF.R.U32.HI UR6, URZ, 0x4, UR6 ;  /* 0x000000043f067899 */ /* 0x000fe20008011606 */
[----:B01----:R-:W-:Y:S01]  /*1e70*/  IMAD.MOV.U32 R0, RZ, RZ, RZ ;  /* 0x000000ffff007224 */ /* 0x003fe200078e00ff */
[----:B------:R-:W-:Y:S01]  /*1e80*/  UMOV UR9, 0x40000040 ;  /* 0x4000004000097882 */ /* 0x000fe20000000000 */
[----:B------:R-:W-:Y:S01]  /*1e90*/  UMOV UR11, 0x40000040 ;  /* 0x40000040000b7882 */ /* 0x000fe20000000000 */
[----:B------:R-:W-:Y:S01]  /*1ea0*/  ULOP3.LUT UR6, UR6, 0x3fff, URZ, 0xc0, !UPT ;  /* 0x00003fff06067892 */ /* 0x000fe2000f8ec03f */
[----:B------:R2:W-:Y:S01]  /*1eb0*/  STL [R1+0x68], RZ ;  /* 0x000068ff01007387 */ /* 0x0005e20000100800 */
[----:B------:R-:W-:-:S02]  /*1ec0*/  CS2R R2, SRZ ;  /* 0x0000000000027805 */ /* 0x000fc4000001ff00 */
[----:B------:R-:W-:Y:S01]  /*1ed0*/  CS2R R4, SRZ ;  /* 0x0000000000047805 */ /* 0x000fe2000001ff00 */
[----:B------:R-:W-:Y:S01]  /*1ee0*/  ULOP3.LUT UR7, UR6, 0x10000, URZ, 0xfc, !UPT ;  /* 0x0001000006077892 */ /* 0x000fe2000f8efc3f */
[----:B------:R2:W-:Y:S01]  /*1ef0*/  STL [R1+0x64], RZ ;  /* 0x000064ff01007387 */ /* 0x0005e20000100800 */
[----:B------:R-:W-:Y:S01]  /*1f00*/  ULEA UR6, UR5, UR8, 0xa ;  /* 0x0000000805067291 */ /* 0x000fe2000f8e503f */
[----:B------:R-:W-:Y:S01]  /*1f10*/  CS2R R6, SRZ ;  /* 0x0000000000067805 */ /* 0x000fe2000001ff00 */
[----:B------:R-:W-:Y:S01]  /*1f20*/  ULEA UR7, UR5, UR7, 0xb ;  /* 0x0000000705077291 */ /* 0x000fe2000f8e583f */
[----:B------:R2:W-:Y:S01]  /*1f30*/  STL [R1+0x60], RZ ;  /* 0x000060ff01007387 */ /* 0x0005e20000100800 */
[----:B------:R-:W-:Y:S02]  /*1f40*/  CS2R R8, SRZ ;  /* 0x0000000000087805 */ /* 0x000fe4000001ff00 */
[----:B------:R-:W-:Y:S02]  /*1f50*/  CS2R R10, SRZ ;  /* 0x00000000000a7805 */ /* 0x000fe4000001ff00 */
[----:B------:R-:W-:Y:S01]  /*1f60*/  CS2R R12, SRZ ;  /* 0x00000000000c7805 */ /* 0x000fe2000001ff00 */
[----:B------:R-:W-:Y:S01]  /*1f70*/  UMOV UR8, UR6 ;  /* 0x0000000600087c82 */ /* 0x000fe20008000000 */
[----:B------:R2:W-:Y:S01]  /*1f80*/  STL [R1+0x5c], RZ ;  /* 0x00005cff01007387 */ /* 0x0005e20000100800 */
[----:B------:R-:W-:Y:S01]  /*1f90*/  UMOV UR10, UR7 ;  /* 0x00000007000a7c82 */ /* 0x000fe20008000000 */
[----:B------:R-:W-:Y:S01]  /*1fa0*/  CS2R R14, SRZ ;  /* 0x00000000000e7805 */ /* 0x000fe2000001ff00 */
[----:B------:R-:W-:Y:S01]  /*1fb0*/  QGMMA.64x256x32.F32.E5M2.E5M2 R24, gdesc[UR8], RZ, !UPT ;  /* 0x03e00000081879f3 */ /* 0x000fe2000c7038ff */
[----:B------:R-:W-:Y:S01]  /*1fc0*/  UIADD3 UR8, UR6, 0x2, URZ ;  /* 0x0000000206087890 */ /* 0x000fe2000fffe03f */
[----:B------:R2:W-:Y:S01]  /*1fd0*/  STL [R1+0x58], RZ ;  /* 0x000058ff01007387 */ /* 0x0005e20000100800 */
[----:B------:R-:W-:Y:S01]  /*1fe0*/  UIADD3 UR10, UR7, 0x2, URZ ;  /* 0x00000002070a7890 */ /* 0x000fe2000fffe03f */
[----:B------:R-:W-:Y:S01]  /*1ff0*/  CS2R R16, SRZ ;  /* 0x0000000000107805 */ /* 0x000fe2000001ff00 */
[----:B------:R-:W-:Y:S01]  /*2000*/  UMOV UR9, 0x40000040 ;  /* 0x4000004000097882 */ /* 0x000fe20000000000 */
[----:B------:R-:W-:Y:S01]  /*2010*/  UMOV UR11, 0x40000040 ;  /* 0x40000040000b7882 */ /* 0x000fe20000000000 */
        /* <DEDUP_REMOVED lines=54> */
[----:B------:R-:W-:Y:S01]  /*2380*/  CS2R R226, SRZ ;  /* 0x0000000000e27805 */ /* 0x000fe2000001ff00 */
[----:B------:R-:W-:Y:S01]  /*2390*/  IMAD.MOV.U32 R228, RZ, RZ, RZ ;  /* 0x000000ffffe47224 */ /* 0x000fe200078e00ff */
[----:B------:R2:W-:Y:S04]  /*23a0*/  STL [R1+0x1c], RZ ;  /* 0x00001cff01007387 */ /* 0x0005e80000100800 */
[----:B------:R2:W-:Y:S04]  /*23b0*/  STL [R1+0x18], RZ ;  /* 0x000018ff01007387 */ /* 0x0005e80000100800 */
[----:B------:R2:W-:Y:S04]  /*23c0*/  STL [R1+0x14], RZ ;  /* 0x000014ff01007387 */ /* 0x0005e80000100800 */
[----:B------:R2:W-:Y:S04]  /*23d0*/  STL [R1+0x10], RZ ;  /* 0x000010ff01007387 */ /* 0x0005e80000100800 */
[----:B------:R2:W-:Y:S04]  /*23e0*/  STL [R1+0xc], RZ ;  /* 0x00000cff01007387 */ /* 0x0005e80000100800 */
[----:B------:R2:W-:Y:S04]  /*23f0*/  STL [R1+0x8], RZ ;  /* 0x000008ff01007387 */ /* 0x0005e80000100800 */
[----:B------:R2:W-:Y:S04]  /*2400*/  STL [R1+0x4], RZ ;  /* 0x000004ff01007387 */ /* 0x0005e80000100800 */
[----:B------:R2:W-:Y:S01]  /*2410*/  STL [R1], RZ ;  /* 0x000000ff01007387 */ /* 0x0005e20000100800 */
[----:B------:R-:W-:Y:S01]  /*2420*/  QGMMA.64x256x32.F32.E5M2.E5M2 R24, gdesc[UR8], R24 ;  /* 0x03e00000081879f3 */ /* 0x000fe20008703818 */
[----:B------:R-:W-:-:S02]  /*2430*/  UIADD3 UR8, UR6, 0x4, URZ ;  /* 0x0000000406087890 */ /* 0x000fc4000fffe03f */
[----:B------:R-:W-:Y:S01]  /*2440*/  UIADD3 UR10, UR7, 0x4, URZ ;  /* 0x00000004070a7890 */ /* 0x000fe2000fffe03f */
[----:B------:R-:W-:Y:S01]  /*2450*/  UMOV UR9, 0x40000040 ;  /* 0x4000004000097882 */ /* 0x000fe20000000000 */
[----:B------:R-:W-:-:S15]  /*2460*/  UMOV UR11, 0x40000040 ;  /* 0x40000040000b7882 */ /* 0x000fde0000000000 */
[----:B------:R-:W-:-:S08]  /*2470*/  NOP ;  /* 0x0000000000007918 */ /* 0x000fd00000000000 */
[----:B------:R-:W-:Y:S01]  /*2480*/  QGMMA.64x256x32.F32.E5M2.E5M2 R24, gdesc[UR8], R24 ;  /* 0x03e00000081879f3 */ /* 0x000fe20008703818 */
[----:B------:R-:W-:Y:S02]  /*2490*/  UIADD3 UR10, UR7, 0x6, URZ ;  /* 0x00000006070a7890 */ /* 0x000fe4000fffe03f */
[----:B------:R-:W-:Y:S01]  /*24a0*/  UIADD3 UR8, UR6, 0x6, URZ ;  /* 0x0000000606087890 */ /* 0x000fe2000fffe03f */
[----:B------:R-:W-:Y:S01]  /*24b0*/  ULDC UR7, c[0x0][0x50c] ;  /* 0x0001430000077ab9 */ /* 0x000fe20000000800 */
[----:B------:R-:W-:Y:S01]  /*24c0*/  UMOV UR9, 0x40000040 ;  /* 0x4000004000097882 */ /* 0x000fe20000000000 */
[----:B------:R-:W-:Y:S01]  /*24d0*/  UISETP.NE.AND UP0, UPT, UR7, 0x4, UPT ;  /* 0x000000040700788c */ /* 0x000fe2000bf05270 */
[----:B------:R-:W-:Y:S01]  /*24e0*/  UMOV UR11, 0x40000040 ;  /* 0x40000040000b7882 */ /* 0x000fe20000000000 */
[----:B------:R-:W-:Y:S02]  /*24f0*/  UMOV UR6, 0x4 ;  /* 0x0000000400067882 */ /* 0x000fe40000000000 */
[----:B------:R-:W-:-:S06]  /*2500*/  USEL UR7, URZ, 0x1, UP0 ;  /* 0x000000013f077887 */ /* 0x000fcc0008000000 */
[----:B------:R-:W-:-:S12]  /*2510*/  ISETP.NE.AND P0, PT, RZ, UR7, PT ;  /* 0x00000007ff007c0c */ /* 0x000fd8000bf05270 */
[----:B------:R-:W-:Y:S01]  /*2520*/  QGMMA.64x256x32.F32.E5M2.E5M2 R24, gdesc[UR8], R24, gsb0 ;  /* 0x03e00000081879f3 */ /* 0x000fe20008003818 */
[----:B--2---:R-:W-:Y:S05]  /*2530*/  @!P0 BRA `(.L_x_22) ;  /* 0x0000000800808947 */ /* 0x004fea0003800000 */
[----:B------:R-:W-:Y:S02]  /*2540*/  WARPGROUP.DEPBAR.LE gsb0, 0x0 ;  /* 0x00008000000079c5 */ /* 0x000fe40000010000 */
[----:B------:R-:W-:-:S01]  /*2550*/  FADD R227, RZ, R25 ;  /* 0x00000019ffe37221 */ /* 0x000fc20000000000 */
[----:B------:R-:W-:Y:S01]  /*2560*/  FADD R228, RZ, R24 ;  /* 0x00000018ffe47221 */ /* 0x000fe20000000000 */
[----:B------:R-:W-:-:S01]  /*2570*/  FADD R226, RZ, R26 ;  /* 0x0000001affe27221 */ /* 0x000fc20000000000 */
[----:B------:R-:W-:Y:S01]  /*2580*/  FADD R225, RZ, R27 ;  /* 0x0000001bffe17221 */ /* 0x000fe20000000000 */
[----:B------:R-:W-:-:S01]  /*2590*/  FADD R224, RZ, R28 ;  /* 0x0000001cffe07221 */ /* 0x000fc20000000000 */
[----:B------:R0:W-:Y:S01]  /*25a0*/  STL [R1+0x88], R227 ;  /* 0x000088e301007387 */ /* 0x0001e20000100800 */
[----:B------:R-:W-:-:S01]  /*25b0*/  FADD R223, RZ, R29 ;  /* 0x0000001dffdf7221 */ /* 0x000fc20000000000 */
[----:B------:R-:W-:Y:S01]  /*25c0*/  FADD R222, RZ, R30 ;  /* 0x0000001effde7221 */ /* 0x000fe20000000000 */
[----:B------:R-:W-:-:S01]  /*25d0*/  FADD R221, RZ, R31 ;  /* 0x0000001fffdd7221 */ /* 0x000fc20000000000 */
[----:B------:R-:W-:Y:S01]  /*25e0*/  FADD R220, RZ, R32 ;  /* 0x00000020ffdc7221 */ /* 0x000fe20000000000 */
[----:B------:R-:W-:-:S01]  /*25f0*/  FADD R219, RZ, R33 ;  /* 0x00000021ffdb7221 */ /* 0x000fc20000000000 */
[----:B------:R-:W-:Y:S01]  /*2600*/  FADD R218, RZ, R34 ;  /* 0x00000022ffda7221 */ /* 0x000fe20000000000 */
[----:B------:R-:W-:-:S01]  /*2610*/  FADD R217, RZ, R35 ;  /* 0x00000023ffd97221 */ /* 0x000fc20000000000 */
[----:B------:R-:W-:Y:S01]  /*2620*/  FADD R216, RZ, R36 ;  /* 0x00000024ffd87221 */ /* 0x000fe20000000000 */
[----:B------:R-:W-:-:S01]  /*2630*/  FADD R215, RZ, R37 ;  /* 0x00000025ffd77221 */ /* 0x000fc20000000000 */
[----:B0-----:R-:W-:Y:S01]  /*2640*/  FADD R227, RZ, R124 ;  /* 0x0000007cffe37221 */ /* 0x001fe20000000000 */
[----:B------:R-:W-:-:S01]  /*2650*/  FADD R214, RZ, R38 ;  /* 0x00000026ffd67221 */ /* 0x000fc20000000000 */
[----:B------:R-:W-:Y:S01]  /*2660*/  FADD R213, RZ, R39 ;  /* 0x00000027ffd57221 */ /* 0x000fe20000000000 */
[----:B------:R-:W-:-:S01]  /*2670*/  FADD R212, RZ, R40 ;  /* 0x00000028ffd47221 */ /* 0x000fc20000000000 */
[----:B------:R-:W-:Y:S01]  /*2680*/  FADD R211, RZ, R41 ;  /* 0x00000029ffd37221 */ /* 0x000fe20000000000 */
[----:B------:R0:W-:Y:S01]  /*2690*/  STL [R1], R227 ;  /* 0x000000e301007387 */ /* 0x0001e20000100800 */
        /* <DEDUP_REMOVED lines=94> */
[----:B0-----:R-:W-:-:S05]  /*2c80*/  FADD R227, RZ, R131 ;  /* 0x00000083ffe37221 */ /* 0x001fca0000000000 */
[----:B------:R0:W-:Y:S02]  /*2c90*/  STL [R1+0x1c], R227 ;  /* 0x00001ce301007387 */ /* 0x0001e40000100800 */
        /* <DEDUP_REMOVED lines=39> */
[----:B------:R0:W-:Y:S04]  /*2f10*/  STL [R1+0x6c], R227 ;  /* 0x00006ce301007387 */ /* 0x0001e80000100800 */
[----:B0-----:R0:W5:Y:S01]  /*2f20*/  LDL.LU R227, [R1+0x88] ;  /* 0x0000880001e37983 */ /* 0x0011620000300800 */
[----:B------:R-:W-:-:S05]  /*2f30*/  UMOV UR6, URZ ;  /* 0x0000003f00067c82 */ /* 0x000fca0008000000 */
.L_x_22:
[----:B------:R-:W-:Y:S01]  /*2f40*/  UIADD3 UR16, UR5, 0x1, URZ ;  /* 0x0000000105107890 */ /* 0x000fe2000fffe03f */
[----:B------:R-:W-:-:S03]  /*2f50*/  UMOV UR8, 0x1 ;  /* 0x0000000100087882 */ /* 0x000fc60000000000 */
[----:B------:R-:W-:-:S04]  /*2f60*/  UISETP.NE.AND UP0, UPT, UR16, 0x4, UPT ;  /* 0x000000041000788c */ /* 0x000fc8000bf05270 */
[----:B------:R-:W-:Y:S02]  /*2f70*/  USEL UR17, URZ, 0x1, UP0 ;  /* 0x000000013f117887 */ /* 0x000fe40008000000 */
[----:B------:R-:W-:Y:S02]  /*2f80*/  USEL UR16, UR16, URZ, UP0 ;  /* 0x0000003f10107287 */ /* 0x000fe40008000000 */
[----:B------:R-:W-:-:S12]  /*2f90*/  ULOP3.LUT UR17, UR4, UR17, URZ, 0x3c, !UPT ;  /* 0x0000001104117292 */ /* 0x000fd8000f8e3c3f */
.L_x_17:
[----:B------:R-:W-:-:S04]  /*2fa0*/  UISETP.LT.AND UP0, UPT, UR12, 0x1, UPT ;  /* 0x000000010c00788c */ /* 0x000fc8000bf01270 */
[----:B------:R-:W-:-:S04]  /*2fb0*/  USEL UR9, UR12, 0x1, UP0 ;  /* 0x000000010c097887 */ /* 0x000fc80008000000 */
[----:B------:R-:W-:-:S04]  /*2fc0*/  UIADD3 UR9, UR12, -UR9, URZ ;  /* 0x800000090c097290 */ /* 0x000fc8000fffe03f */
[----:B------:R-:W-:-:S06]  /*2fd0*/  UISETP.GE.AND UP0, UPT, UR9, 0x1, UPT ;  /* 0x000000010900788c */ /* 0x000fcc000bf06270 */
[----:B------:R-:W-:-:S13]  /*2fe0*/  PLOP3.LUT P0, PT, PT, PT, UP0, 0x80, 0x0 ;  /* 0x000000000000781c */ /* 0x000fda0003f0f008 */
[----:B------:R-:W-:Y:S05]  /*2ff0*/  @!P0 BRA `(.L_x_23) ;  /* 0x0000001000dc8947 */ /* 0x000fea0003800000 */
[----:B------:R-:W-:Y:S01]  /*3000*/  UMOV UR24, UR9 ;  /* 0x0000000900187c82 */ /* 0x000fe20008000000 */
[----:B------:R-:W-:Y:S01]  /*3010*/  UMOV UR25, UR5 ;  /* 0x0000000500197c82 */ /* 0x000fe20008000000 */
[----:B------:R-:W-:-:S05]  /*3020*/  ULDC UR27, c[0x0][0x50c] ;  /* 0x00014300001b7ab9 */ /* 0x000fca0000000800 */
.L_x_31:
[----:B------:R-:W-:-:S06]  /*3030*/  UISETP.NE.AND UP0, UPT, UR23, 0x3, UPT ;  /* 0x000000031700788c */ /* 0x000fcc000bf05270 */
[----:B------:R-:W-:-:S13]  /*3040*/  PLOP3.LUT P1, PT, PT, PT, UP0, 0x80, 0x0 ;  /* 0x000000000000781c */ /* 0x000fda0003f2f008 */
[----:B-----5:R-:W-:Y:S05]  /*3050*/  @!P1 BRA `(.L_x_24) ;  /* 0x0000000000049947 */ /* 0x020fea0003800000 */
[----:B------:R-:W-:Y:S01]  /*3060*/  BPT.TRAP 0x1 ;  /* 0x000000040000795c */ /* 0x000fe20000300000 */
.L_x_24:
[----:B------:R-:W1:Y:S01]  /*3070*/  S2UR UR9, SR_CgaCtaId ;  /* 0x00000000000979c3 */ /* 0x000e620000008800 */
[----:B------:R-:W-:Y:S01]  /*3080*/  UMOV UR14, 0x400 ;  /* 0x00000400000e7882 */ /* 0x000fe20000000000 */
[----:B------:R-:W-:-:S05]  /*3090*/  IMAD.U32 R229, RZ, RZ, UR17 ;  /* 0x00000011ffe57e24 */ /* 0x000fca000f8e00ff */
[----:B------:R-:W-:Y:S01]  /*30a0*/  SHF.L.U32 R229, R229, 0x1f, RZ ;  /* 0x0000001fe5e57819 */ /* 0x000fe200000006ff */
[----:B-1----:R-:W-:-:S04]  /*30b0*/  ULEA UR14, UR9, UR14, 0x18 ;  /* 0x0000000e090e7291 */ /* 0x002fc8000f8ec03f */
[----:B------:R-:W-:-:S09]  /*30c0*/  ULEA UR9, UR16, UR14, 0x3 ;  /* 0x0000000e10097291 */ /* 0x000fd2000f8e183f */
[----:B------:R1:W2:Y:S01]  /*30d0*/  SYNCS.PHASECHK.TRANS64.TRYWAIT P0, [UR9], R229 ;  /* 0x000000e5ff0075a7 */ /* 0x0002a20008000149 */
[----:B------:R-:W-:Y:S05]  /*30e0*/  @!P1 BRA `(.L_x_25) ;  /* 0x0000000000049947 */ /* 0x000fea0003800000 */
[----:B------:R-:W-:Y:S01]  /*30f0*/  BPT.TRAP 0x1 ;  /* 0x000000040000795c */ /* 0x000fe20000300000 */
.L_x_25:
[----:B--2---:R-:W-:Y:S05]  /*3100*/  @P0 BRA `(.L_x_26) ;  /* 0x0000000000080947 */ /* 0x004fea0003800000 */
[----:B------:R-:W2:Y:S02]  /*3110*/  SYNCS.PHASECHK.TRANS64.TRYWAIT P0, [UR9], R229 ;  /* 0x000000e5ff0075a7 */ /* 0x000ea40008000149 */
[----:B--2---:R-:W-:Y:S05]  /*3120*/  @!P0 BRA `(.L_x_27) ;  /* 0x000000d400008947 */ /* 0x004fea0003800000 */
.L_x_26:
[----:B------:R-:W-:Y:S01]  /*3130*/  UIADD3 UR9, UR14, 0x10100, URZ ;  /* 0x000101000e097890 */ /* 0x000fe2000fffe03f */
[----:B------:R-:W-:Y:S01]  /*3140*/  WARPGROUP.ARRIVE ;  /* 0x00000000000079c5 */ /* 0x000fe20000000000 */
[----:B------:R-:W-:Y:S02]  /*3150*/  UISETP.NE.AND UP0, UPT, UR7, URZ, UPT ;  /* 0x0000003f0700728c */ /* 0x000fe4000bf05270 */
[----:B------:R-:W-:Y:S02]  /*3160*/  USHF.R.U32.HI UR9, URZ, 0x4, UR9 ;  /* 0x000000043f097899 */ /* 0x000fe40008011609 */
[----:B------:R-:W-:Y:S02]  /*3170*/  USEL UR8, UR8, URZ, !UP0 ;  /* 0x0000003f08087287 */ /* 0x000fe4000c000000 */
[----:B------:R-:W-:Y:S02]  /*3180*/  ULOP3.LUT UR9, UR9, 0x3fff, URZ, 0xc0, !UPT ;  /* 0x00003fff09097892 */ /* 0x000fe4000f8ec03f */
[----:B------:R-:W-:-:S02]  /*3190*/  ULOP3.LUT UR7, UR15, 0x10000, URZ, 0xfc, !UPT ;  /* 0x000100000f077892 */ /* 0x000fc4000f8efc3f */
[----:B------:R-:W-:Y:S02]  /*31a0*/  ULOP3.LUT UR9, UR9, 0x10000, URZ, 0xfc, !UPT ;  /* 0x0001000009097892 */ /* 0x000fe4000f8efc3f */
[----:B------:R-:W-:Y:S02]  /*31b0*/  UISETP.NE.U32.AND UP0, UPT, UR8, URZ, UPT ;  /* 0x0000003f0800728c */ /* 0x000fe4000bf05070 */
[----:B------:R-:W-:Y:S02]  /*31c0*/  ULEA UR7, UR16, UR7, 0xa ;  /* 0x0000000710077291 */ /* 0x000fe4000f8e503f */
[----:B------:R-:W-:Y:S01]  /*31d0*/  ULEA UR26, UR16, UR9, 0xb ;  /* 0x00000009101a7291 */ /* 0x000fe2000f8e583f */
[----:B------:R-:W-:Y:S02]  /*31e0*/  UMOV UR11, 0x40000040 ;  /* 0x40000040000b7882 */ /* 0x000fe40000000000 */
[----:B------:R-:W-:Y:S01]  /*31f0*/  UMOV UR9, 0x40000040 ;  /* 0x4000004000097882 */ /* 0x000fe20000000000 */
[----:B------:R-:W-:Y:S01]  /*3200*/  UIADD3 UR6, UR6, 0x4, URZ ;  /* 0x0000000406067890 */ /* 0x000fe2000fffe03f */
[----:B------:R-:W-:-:S02]  /*3210*/  UMOV UR8, UR7 ;  /* 0x0000000700087c82 */ /* 0x000fc40008000000 */
[----:B------:R-:W-:Y:S02]  /*3220*/  UMOV UR10, UR26 ;  /* 0x0000001a000a7c82 */ /* 0x000fe40008000000 */
[----:B------:R-:W-:Y:S01]  /*3230*/  QGMMA.64x256x32.F32.E5M2.E5M2 R24, gdesc[UR8], R24, UP0 ;  /* 0x03e00000081879f3 */ /* 0x000fe2000bf03818 */
[----:B------:R-:W-:Y:S02]  /*3240*/  UIADD3 UR8, UR7, 0x2, URZ ;  /* 0x0000000207087890 */ /* 0x000fe4000fffe03f */
[----:B------:R-:W-:Y:S01]  /*3250*/  UIADD3 UR10, UR26, 0x2, URZ ;  /* 0x000000021a0a7890 */ /* 0x000fe2000fffe03f */
[----:B------:R-:W-:Y:S01]  /*3260*/  UMOV UR9, 0x40000040 ;  /* 0x4000004000097882 */ /* 0x000fe20000000000 */
[----:B------:R-:W-:Y:S01]  /*3270*/  UMOV UR11, 0x40000040 ;  /* 0x40000040000b7882 */ /* 0x000fe20000000000 */
[----:B------:R-:W-:-:S15]  /*3280*/  UISETP.NE.AND UP0, UPT, UR6, UR27, UPT ;  /* 0x0000001b0600728c */ /* 0x000fde000bf05270 */
[----:B------:R-:W-:-:S07]  /*3290*/  NOP ;  /* 0x0000000000007918 */ /* 0x000fce0000000000 */
[----:B------:R-:W-:Y:S01]  /*32a0*/  QGMMA.64x256x32.F32.E5M2.E5M2 R24, gdesc[UR8], R24 ;  /* 0x03e00000081879f3 */ /* 0x000fe20008703818 */
[----:B------:R-:W-:Y:S02]  /*32b0*/  UIADD3 UR8, UR7, 0x4, URZ ;  /* 0x0000000407087890 */ /* 0x000fe4000fffe03f */
[----:B------:R-:W-:Y:S01]  /*32c0*/  UIADD3 UR10, UR26, 0x4, URZ ;  /* 0x000000041a0a7890 */ /* 0x000fe2000fffe03f */
[----:B------:R-:W-:Y:S01]  /*32d0*/  UMOV UR9, 0x40000040 ;  /* 0x4000004000097882 */ /* 0x000fe20000000000 */
[----:B------:R-:W-:-:S15]  /*32e0*/  UMOV UR11, 0x40000040 ;  /* 0x40000040000b7882 */ /* 0x000fde0000000000 */
[----:B------:R-:W-:-:S08]  /*32f0*/  NOP ;  /* 0x0000000000007918 */ /* 0x000fd00000000000 */
[----:B------:R-:W-:Y:S01]  /*3300*/  QGMMA.64x256x32.F32.E5M2.E5M2 R24, gdesc[UR8], R24 ;  /* 0x03e00000081879f3 */ /* 0x000fe20008703818 */
[----:B------:R-:W-:Y:S02]  /*3310*/  UIADD3 UR8, UR7, 0x6, URZ ;  /* 0x0000000607087890 */ /* 0x000fe4000fffe03f */
[----:B------:R-:W-:Y:S01]  /*3320*/  UIADD3 UR10, UR26, 0x6, URZ ;  /* 0x000000061a0a7890 */ /* 0x000fe2000fffe03f */
[----:B------:R-:W-:Y:S01]  /*3330*/  UMOV UR9, 0x40000040 ;  /* 0x4000004000097882 */ /* 0x000fe20000000000 */
[----:B------:R-:W-:Y:S01]  /*3340*/  UMOV UR11, 0x40000040 ;  /* 0x40000040000b7882 */ /* 0x000fe20000000000 */
[----:B------:R-:W-:-:S06]  /*3350*/  USEL UR7, URZ, 0x1, UP0 ;  /* 0x000000013f077887 */ /* 0x000fcc0008000000 */
[----:B------:R-:W-:-:S15]  /*3360*/  ISETP.NE.AND P0, PT, RZ, UR7, PT ;  /* 0x00000007ff007c0c */ /* 0x000fde000bf05270 */
[----:B------:R-:W-:-:S01]  /*3370*/  NOP ;  /* 0x0000000000007918 */ /* 0x000fc20000000000 */
[----:B------:R-:W-:Y:S03]  /*3380*/  QGMMA.64x256x32.F32.E5M2.E5M2 R24, gdesc[UR8], R24, gsb0 ;  /* 0x03e00000081879f3 */ /* 0x000fe60008003818 */
[----:B------:R-:W-:Y:S02]  /*3390*/  WARPGROUP.DEPBAR.LE gsb0, 0x1 ;  /* 0x00008000000079c5 */ /* 0x000fe40000010100 */
[----:B------:R-:W-:Y:S05]  /*33a0*/  @!P0 BRA `(.L_x_28) ;  /* 0x0000000c00708947 */ /* 0x000fea0003800000 */
[----:B------:R-:W-:Y:S02]  /*33b0*/  WARPGROUP.DEPBAR.LE gsb0, 0x0 ;  /* 0x00008000000079c5 */ /* 0x000fe40000010000 */
[----:B-----5:R-:W-:-:S01]  /*33c0*/  FADD R227, R25, R227 ;  /* 0x000000e319e37221 */ /* 0x020fc20000000000 */
[----:B------:R-:W-:Y:S01]  /*33d0*/  FADD R226, R26, R226 ;  /* 0x000000e21ae27221 */ /* 0x000fe20000000000 */
[----:B------:R-:W-:-:S01]  /*33e0*/  FADD R225, R27, R225 ;  /* 0x000000e11be17221 */ /* 0x000fc20000000000 */
[----:B------:R-:W-:Y:S01]  /*33f0*/  FADD R224, R28, R224 ;  /* 0x000000e01ce07221 */ /* 0x000fe20000000000 */
[----:B------:R-:W-:-:S01]  /*3400*/  FADD R223, R29, R223 ;  /* 0x000000df1ddf7221 */ /* 0x000fc20000000000 */
[----:B------:R2:W-:Y:S01]  /*3410*/  STL [R1+0x88], R227 ;  /* 0x000088e301007387 */ /* 0x0005e20000100800 */
[----:B------:R-:W-:-:S01]  /*3420*/  FADD R222, R30, R222 ;  /* 0x000000de1ede7221 */ /* 0x000fc20000000000 */
[----:B------:R-:W-:Y:S01]  /*3430*/  FADD R221, R31, R221 ;  /* 0x000000dd1fdd7221 */ /* 0x000fe20000000000 */
[----:B------:R-:W-:-:S01]  /*3440*/  FADD R220, R32, R220 ;  /* 0x000000dc20dc7221 */ /* 0x000fc20000000000 */
[----:B------:R-:W-:Y:S01]  /*3450*/  FADD R219, R33, R219 ;  /* 0x000000db21db7221 */ /* 0x000fe20000000000 */
[----:B------:R-:W-:-:S01]  /*3460*/  FADD R218, R34, R218 ;  /* 0x000000da22da7221 */ /* 0x000fc20000000000 */
[----:B------:R-:W-:Y:S01]  /*3470*/  FADD R217, R35, R217 ;  /* 0x000000d923d97221 */ /* 0x000fe20000000000 */
[----:B------:R-:W-:-:S01]  /*3480*/  FADD R216, R36, R216 ;  /* 0x000000d824d87221 */ /* 0x000fc20000000000 */
[----:B------:R-:W-:Y:S01]  /*3490*/  FADD R215, R37, R215 ;  /* 0x000000d725d77221 */ /* 0x000fe20000000000 */
[----:B------:R-:W-:-:S01]  /*34a0*/  FADD R214, R38, R214 ;  /* 0x000000d626d67221 */ /* 0x000fc20000000000 */
[----:B--2---:R-:W2:Y:S01]  /*34b0*/  LDL.LU R227, [R1+0x28] ;  /* 0x0000280001e37983 */ /* 0x004ea20000300800 */
[----:B------:R-:W-:-:S01]  /*34c0*/  FADD R213, R39, R213 ;  /* 0x000000d527d57221 */ /* 0x000fc20000000000 */
[----:B------:R-:W-:Y:S01]  /*34d0*/  FADD R212, R40, R212 ;  /* 0x000000d428d47221 */ /* 0x000fe20000000000 */
[----:B------:R-:W-:-:S01]  /*34e0*/  FADD R211, R41, R211 ;  /* 0x000000d329d37221 */ /* 0x000fc20000000000 */
[----:B------:R3:W-:Y:S01]  /*34f0*/  STL [R1+0x8c], R226 ;  /* 0x00008ce201007387 */ /* 0x0007e20000100800 */
[----:B------:R-:W-:-:S03]  /*3500*/  FADD R228, R24, R228 ;  /* 0x000000e418e47221 */ /* 0x000fc60000000000 */
[----:B---3--:R-:W3:Y:S04]  /*3510*/  LDL.LU R226, [R1+0x24] ;  /* 0x0000240001e27983 */ /* 0x008ee80000300800 */
[----:B------:R4:W-:Y:S04]  /*3520*/  STL [R1+0x90], R225 ;  /* 0x000090e101007387 */ /* 0x0009e80000100800 */
[----:B----4-:R-:W4:Y:S04]  /*3530*/  LDL.LU R225, [R1+0x20] ;  /* 0x0000200001e17983 */ /* 0x010f280000300800 */
[----:B------:R0:W-:Y:S04]  /*3540*/  STL [R1+0x94], R224 ;  /* 0x000094e001007387 */ /* 0x0001e80000100800 */
[----:B0-----:R-:W4:Y:S04]  /*3550*/  LDL.LU R224, [R1+0x1c] ;  /* 0x00001c0001e07983 */ /* 0x001f280000300800 */
        /* <DEDUP_REMOVED lines=13> */
[----:B0-----:R-:W4:Y:S04]  /*3630*/  LDL.LU R217, [R1] ;  /* 0x0000000001d97983 */ /* 0x001f280000300800 */
[----:B------:R-:W-:Y:S04]  /*3640*/  STL [R1+0xb4], R216 ;  /* 0x0000b4d801007387 */ /* 0x000fe80000100800 */
[----:B------:R-:W-:Y:S04]  /*3650*/  STL [R1+0xb8], R215 ;  /* 0x0000b8d701007387 */ /* 0x000fe80000100800 */
[----:B------:R-:W-:Y:S04]  /*3660*/  STL [R1+0xbc], R214 ;  /* 0x0000bcd601007387 */ /* 0x000fe80000100800 */
[----:B------:R-:W-:Y:S04]  /*3670*/  STL [R1+0xc0], R213 ;  /* 0x0000c0d501007387 */ /* 0x000fe80000100800 */
[----:B------:R-:W-:Y:S04]  /*3680*/  STL [R1+0xc4], R212 ;  /* 0x0000c4d401007387 */ /* 0x000fe80000100800 */
[----:B------:R0:W-:Y:S01]  /*3690*/  STL [R1+0xc8], R211 ;  /* 0x0000c8d301007387 */ /* 0x0001e20000100800 */
[----:B--2---:R-:W-:-:S01]  /*36a0*/  FADD R227, R134, R227 ;  /* 0x000000e386e37221 */ /* 0x004fc20000000000 */
[----:B---3--:R-:W-:Y:S01]  /*36b0*/  FADD R226, R133, R226 ;  /* 0x000000e285e27221 */ /* 0x008fe20000000000 */
[----:B----4-:R-:W-:-:S01]  /*36c0*/  FADD R225, R132, R225 ;  /* 0x000000e184e17221 */ /* 0x010fc20000000000 */
[----:B------:R-:W-:Y:S01]  /*36d0*/  FADD R224, R131, R224 ;  /* 0x000000e083e07221 */ /* 0x000fe20000000000 */
[----:B------:R-:W-:-:S01]  /*36e0*/  FADD R223, R130, R223 ;  /* 0x000000df82df7221 */ /* 0x000fc20000000000 */
[----:B------:R-:W-:Y:S01]  /*36f0*/  FADD R222, R129, R222 ;  /* 0x000000de81de7221 */ /* 0x000fe20000000000 */
[----:B------:R-:W-:-:S01]  /*3700*/  FADD R221, R128, R221 ;  /* 0x000000dd80dd7221 */ /* 0x000fc20000000000 */
[----:B------:R-:W-:Y:S01]  /*3710*/  FADD R220, R127, R220 ;  /* 0x000000dc7fdc7221 */ /* 0x000fe20000000000 */
[----:B------:R-:W-:-:S01]  /*3720*/  FADD R219, R126, R219 ;  /* 0x000000db7edb7221 */ /* 0x000fc20000000000 */
[----:B------:R-:W-:Y:S01]  /*3730*/  FADD R218, R125, R218 ;  /* 0x000000da7dda7221 */ /* 0x000fe20000000000 */
[----:B------:R-:W-:-:S05]  /*3740*/  FADD R217, R124, R217 ;  /* 0x000000d97cd97221 */ /* 0x000fca0000000000 */
[----:B------:R2:W-:Y:S04]  /*3750*/  STL [R1], R217 ;  /* 0x000000d901007387 */ /* 0x0005e80000100800 */
[----:B------:R3:W-:Y:S04]  /*3760*/  STL [R1+0x4], R218 ;  /* 0x000004da01007387 */ /* 0x0007e80000100800 */
[----:B------:R4:W-:Y:S04]  /*3770*/  STL [R1+0x8], R219 ;  /* 0x000008db01007387 */ /* 0x0009e80000100800 */
[----:B------:R1:W-:Y:S04]  /*3780*/  STL [R1+0xc], R220 ;  /* 0x00000cdc01007387 */ /* 0x0003e80000100800 */
[----:B------:R1:W-:Y:S04]  /*3790*/  STL [R1+0x10], R221 ;  /* 0x000010dd01007387 */ /* 0x0003e80000100800 */
[----:B------:R1:W-:Y:S04]  /*37a0*/  STL [R1+0x14], R222 ;  /* 0x000014de01007387 */ /* 0x0003e80000100800 */
[----:B------:R1:W-:Y:S04]  /*37b0*/  STL [R1+0x18], R223 ;  /* 0x000018df01007387 */ /* 0x0003e80000100800 */
[----:B------:R1:W-:Y:S04]  /*37c0*/  STL [R1+0x1c], R224 ;  /* 0x00001ce001007387 */ /* 0x0003e80000100800 */
[----:B0-----:R-:W4:Y:S04]  /*37d0*/  LDL.LU R211, [R1+0x2c] ;  /* 0x00002c0001d37983 */ /* 0x001f280000300800 */
[----:B------:R0:W-:Y:S04]  /*37e0*/  STL [R1+0x20], R225 ;  /* 0x000020e101007387 */ /* 0x0001e80000100800 */
[----:B------:R-:W4:Y:S04]  /*37f0*/  LDL.LU R212, [R1+0x30] ;  /* 0x0000300001d47983 */ /* 0x000f280000300800 */
[----:B------:R0:W-:Y:S04]  /*3800*/  STL [R1+0x24], R226 ;  /* 0x000024e201007387 */ /* 0x0001e80000100800 */
[----:B------:R-:W4:Y:S04]  /*3810*/  LDL.LU R213, [R1+0x34] ;  /* 0x0000340001d57983 */ /* 0x000f280000300800 */
[----:B------:R0:W-:Y:S04]  /*3820*/  STL [R1+0x28], R227 ;  /* 0x000028e301007387 */ /* 0x0001e80000100800 */
[----:B------:R-:W4:Y:S04]  /*3830*/  LDL.LU R214, [R1+0x38] ;  /* 0x0000380001d67983 */ /* 0x000f280000300800 */
[----:B------:R-:W4:Y:S04]  /*3840*/  LDL.LU R215, [R1+0x3c] ;  /* 0x00003c0001d77983 */ /* 0x000f280000300800 */
[----:B------:R-:W4:Y:S04]  /*3850*/  LDL.LU R216, [R1+0x40] ;  /* 0x0000400001d87983 */ /* 0x000f280000300800 */
[----:B--2---:R-:W2:Y:S04]  /*3860*/  LDL.LU R217, [R1+0x44] ;  /* 0x0000440001d97983 */ /* 0x004ea80000300800 */
[----:B---3--:R-:W3:Y:S04]  /*3870*/  LDL.LU R218, [R1+0x48] ;  /* 0x0000480001da7983 */ /* 0x008ee80000300800 */
[----:B----4-:R-:W4:Y:S04]  /*3880*/  LDL.LU R219, [R1+0x4c] ;  /* 0x00004c0001db7983 */ /* 0x010f280000300800 */
[----:B-1----:R-:W4:Y:S04]  /*3890*/  LDL.LU R220, [R1+0x50] ;  /* 0x0000500001dc7983 */ /* 0x002f280000300800 */
[----:B------:R-:W4:Y:S04]  /*38a0*/  LDL.LU R221, [R1+0x54] ;  /* 0x0000540001dd7983 */ /* 0x000f280000300800 */
[----:B------:R-:W4:Y:S04]  /*38b0*/  LDL.LU R222, [R1+0x58] ;  /* 0x0000580001de7983 */ /* 0x000f280000300800 */
[----:B------:R-:W4:Y:S04]  /*38c0*/  LDL.LU R223, [R1+0x5c] ;  /* 0x00005c0001df7983 */ /* 0x000f280000300800 */
[----:B------:R-:W4:Y:S04]  /*38d0*/  LDL.LU R224, [R1+0x60] ;  /* 0x0000600001e07983 */ /* 0x000f280000300800 */
[----:B0-----:R-:W4:Y:S04]  /*38e0*/  LDL.LU R225, [R1+0x64] ;  /* 0x0000640001e17983 */ /* 0x001f280000300800 */
[----:B------:R-:W4:Y:S04]  /*38f0*/  LDL.LU R226, [R1+0x68] ;  /* 0x0000680001e27983 */ /* 0x000f280000300800 */
[----:B------:R-:W4:Y:S01]  /*3900*/  LDL.LU R227, [R1+0x6c] ;  /* 0x00006c0001e37983 */ /* 0x000f220000300800 */
[----:B------:R-:W-:-:S05]  /*3910*/  FADD R211, R135, R211 ;  /* 0x000000d387d37221 */ /* 0x000fca0000000000 */
[----:B------:R0:W-:Y:S01]  /*3920*/  STL [R1+0x2c], R211 ;  /* 0x00002cd301007387 */ /* 0x0001e20000100800 */
[----:B------:R-:W-:-:S03]  /*3930*/  FADD R212, R136, R212 ;  /* 0x000000d488d47221 */ /* 0x000fc60000000000 */
[----:B0-----:R0:W5:Y:S01]  /*3940*/  LDL.LU R211, [R1+0xc8] ;  /* 0x0000c80001d37983 */ /* 0x0011620000300800 */
[----:B------:R-:W-:-:S03]  /*3950*/  FADD R213, R137, R213 ;  /* 0x000000d589d57221 */ /* 0x000fc60000000000 */
[----:B------:R1:W-:Y:S01]  /*3960*/  STL [R1+0x30], R212 ;  /* 0x000030d401007387 */ /* 0x0003e20000100800 */
[----:B------:R-:W-:-:S01]  /*3970*/  FADD R214, R138, R214 ;  /* 0x000000d68ad67221 */ /* 0x000fc20000000000 */
[----:B------:R-:W-:Y:S02]  /*3980*/  FADD R215, R139, R215 ;  /* 0x000000d78bd77221 */ /* 0x000fe40000000000 */
[----:B-1----:R0:W5:Y:S01]  /*3990*/  LDL.LU R212, [R1+0xc4] ;  /* 0x0000c40001d47983 */ /* 0x0021620000300800 */
[----:B------:R-:W-:-:S03]  /*39a0*/  FADD R216, R140, R216 ;  /* 0x000000d88cd87221 */ /* 0x000fc60000000000 */
[----:B------:R1:W-:Y:S01]  /*39b0*/  STL [R1+0x34], R213 ;  /* 0x000034d501007387 */ /* 0x0003e20000100800 */
[----:B--2---:R-:W-:-:S03]  /*39c0*/  FADD R217, R141, R217 ;  /* 0x000000d98dd97221 */ /* 0x004fc60000000000 */
[----:B-1----:R0:W5:Y:S01]  /*39d0*/  LDL.LU R213, [R1+0xc0] ;  /* 0x0000c00001d57983 */ /* 0x0021620000300800 */
[----:B---3--:R-:W-:-:S03]  /*39e0*/  FADD R218, R142, R218 ;  /* 0x000000da8eda7221 */ /* 0x008fc60000000000 */
[----:B------:R1:W-:Y:S01]  /*39f0*/  STL [R1+0x38], R214 ;  /* 0x000038d601007387 */ /* 0x0003e20000100800 */
[----:B----4-:R-:W-:-:S01]  /*3a00*/  FADD R219, R143, R219 ;  /* 0x000000db8fdb7221 */ /* 0x010fc20000000000 */
[----:B------:R-:W-:Y:S02]  /*3a10*/  FADD R220, R144, R220 ;  /* 0x000000dc90dc7221 */ /* 0x000fe40000000000 */
[----:B-1----:R0:W5:Y:S04]  /*3a20*/  LDL.LU R214, [R1+0xbc] ;  /* 0x0000bc0001d67983 */ /* 0x0021680000300800 */
[----:B------:R1:W-:Y:S01]  /*3a30*/  STL [R1+0x3c], R215 ;  /* 0x00003cd701007387 */ /* 0x0003e20000100800 */
[----:B------:R-:W-:-:S01]  /*3a40*/  FADD R221, R145, R221 ;  /* 0x000000dd91dd7221 */ /* 0x000fc20000000000 */
[----:B------:R-:W-:-:S02]  /*3a50*/  FADD R222, R146, R222 ;  /* 0x000000de92de7221 */ /* 0x000fc40000000000 */
[----:B-1----:R0:W5:Y:S04]  /*3a60*/  LDL.LU R215, [R1+0xb8] ;  /* 0x0000b80001d77983 */ /* 0x0021680000300800 */
[----:B------:R1:W-:Y:S01]  /*3a70*/  STL [R1+0x40], R216 ;  /* 0x000040d801007387 */ /* 0x0003e20000100800 */
[----:B------:R-:W-:-:S03]  /*3a80*/  FADD R223, R147, R223 ;  /* 0x000000df93df7221 */ /* 0x000fc60000000000 */
        /* <DEDUP_REMOVED lines=13> */
[----:B------:R1:W-:Y:S04]  /*3b60*/  STL [R1+0x54], R221 ;  /* 0x000054dd01007387 */ /* 0x0003e80000100800 */
        /* <DEDUP_REMOVED lines=12> */
[----:B-1----:R0:W5:Y:S01]  /*3c30*/  LDL.LU R227, [R1+0x88] ;  /* 0x0000880001e37983 */ /* 0x0021620000300800 */
        /* <DEDUP_REMOVED lines=82> */
[----:B0-----:R-:W-:-:S06]  /*4160*/  UMOV UR6, URZ ;  /* 0x0000003f00067c82 */ /* 0x001fcc0008000000 */
.L_x_28:
[----:B------:R-:W-:Y:S05]  /*4170*/  @!P1 BRA `(.L_x_29) ;  /* 0x0000000000049947 */ /* 0x000fea0003800000 */
[----:B------:R-:W-:Y:S01]  /*4180*/  BPT.TRAP 0x1 ;  /* 0x000000040000795c */ /* 0x000fe20000300000 */
.L_x_29:
[----:B------:R2:W-:Y:S04]  /*4190*/  STL [R1+0x8c], R2 ;  /* 0x00008c0201007387 */ /* 0x0005e80000100800 */
[----:B--2---:R-:W2:Y:S04]  /*41a0*/  LDL R2, [R1+0x70] ;  /* 0x0000700001027983 */ /* 0x004ea80000100800 */
[----:B-----5:R3:W-:Y:S04]  /*41b0*/  STL [R1+0x88], R0 ;  /* 0x0000880001007387 */ /* 0x0207e80000100800 */
[----:B---3--:R-:W3:Y:S01]  /*41c0*/  LDL R0, [R1+0x74] ;  /* 0x0000740001007983 */ /* 0x008ee20000100800 */
[----:B-1----:R-:W-:Y:S01]  /*41d0*/  IMAD.U32 R229, RZ, RZ, UR25 ;  /* 0x00000019ffe57e24 */ /* 0x002fe2000f8e00ff */
[----:B--2---:R-:W-:-:S02]  /*41e0*/  ISETP.NE.AND P0, PT, R2, RZ, PT ;  /* 0x000000ff0200720c */ /* 0x004fc40003f05270 */
[----:B------:R1:W5:Y:S11]  /*41f0*/  LDL.LU R2, [R1+0x8c] ;  /* 0x00008c0001027983 */ /* 0x0003760000300800 */
[----:B------:R-:W-:-:S05]  /*4200*/  @P0 LEA R229, R229, UR14, 0x3 ;  /* 0x0000000ee5e50c11 */ /* 0x000fca000f8e18ff */
[----:B------:R-:W-:-:S05]  /*4210*/  @P0 VIADD R229, R229, 0x20 ;  /* 0x00000020e5e50836 */ /* 0x000fca0000000000 */
[----:B---3--:R-:W-:Y:S02]  /*4220*/  @P0 PRMT R229, R0, 0x654, R229 ;  /* 0x0000065400e50816 */ /* 0x008fe400000000e5 */
[----:B------:R1:W5:Y:S01]  /*4230*/  LDL.LU R0, [R1+0x88] ;  /* 0x0000880001007983 */ /* 0x0003620000300800 */
[----:B------:R-:W-:Y:S01]  /*4240*/  UISETP.GT.U32.AND UP0, UPT, UR13, 0x1, UPT ;  /* 0x000000010d00788c */ /* 0x000fe2000bf04070 */
[----:B------:R1:W-:Y:S05]  /*4250*/  @P0 SYNCS.ARRIVE.TRANS64.RED.A1T0 RZ, [R229+URZ], RZ ;  /* 0x000000ffe5ff09a7 */ /* 0x0003ea000810043f */
[----:B------:R-:W-:-:S13]  /*4260*/  PLOP3.LUT P0, PT, PT, PT, UP0, 0x80, 0x0 ;  /* 0x000000000000781c */ /* 0x000fda0003f0f008 */
[----:B-1----:R-:W-:Y:S05]  /*4270*/  @P0 BRA `(.L_x_30) ;  /* 0x0000000000040947 */ /* 0x002fea0003800000 */
[----:B------:R-:W-:Y:S01]  /*4280*/  BPT.TRAP 0x1 ;  /* 0x000000040000795c */ /* 0x000fe20000300000 */
.L_x_30:
[----:B------:R-:W-:Y:S02]  /*4290*/  UISETP.GT.AND UP2, UPT, UR24, 0x1, UPT ;  /* 0x000000011800788c */ /* 0x000fe4000bf44270 */
[----:B------:R-:W-:Y:S02]  /*42a0*/  UIADD3 UR16, UR16, 0x1, URZ ;  /* 0x0000000110107890 */ /* 0x000fe4000fffe03f */
[----:B------:R-:W-:Y:S02]  /*42b0*/  UIADD3 UR25, UR25, 0x1, URZ ;  /* 0x0000000119197890 */ /* 0x000fe4000fffe03f */
[----:B------:R-:W-:Y:S01]  /*42c0*/  PLOP3.LUT P0, PT, PT, PT, UP2, 0x80, 0x0 ;  /* 0x000000000000781c */ /* 0x000fe20003f0f028 */
[----:B------:R-:W-:Y:S02]  /*42d0*/  UISETP.NE.AND UP0, UPT, UR16, 0x4, UPT ;  /* 0x000000041000788c */ /* 0x000fe4000bf05270 */
[----:B------:R-:W-:Y:S02]  /*42e0*/  UIADD3 UR9, UR24, -0x1, URZ ;  /* 0xffffffff18097890 */ /* 0x000fe4000fffe03f */
[----:B------:R-:W-:-:S02]  /*42f0*/  USEL UR8, URZ, 0x1, UP0 ;  /* 0x000000013f087887 */ /* 0x000fc40008000000 */
[----:B------:R-:W-:Y:S02]  /*4300*/  UISETP.NE.AND UP1, UPT, UR25, 0x4, UPT ;  /* 0x000000041900788c */ /* 0x000fe4000bf25270 */
[----:B------:R-:W-:Y:S02]  /*4310*/  ULOP3.LUT UR17, UR17, UR8, URZ, 0x3c, !UPT ;  /* 0x0000000811117292 */ /* 0x000fe4000f8e3c3f */
[----:B------:R-:W-:Y:S02]  /*4320*/  USEL UR16, UR16, URZ, UP0 ;  /* 0x0000003f10107287 */ /* 0x000fe40008000000 */
[----:B------:R-:W-:Y:S01]  /*4330*/  USEL UR25, UR25, URZ, UP1 ;  /* 0x0000003f19197287 */ /* 0x000fe20008800000 */
[----:B------:R-:W-:Y:S01]  /*4340*/  UMOV UR8, 0x1 ;  /* 0x0000000100087882 */ /* 0x000fe20000000000 */
[----:B------:R-:W-:Y:S01]  /*4350*/  UMOV UR24, UR9 ;  /* 0x0000000900187c82 */ /* 0x000fe20008000000 */
[----:B------:R-:W-:Y:S09]  /*4360*/  @P0 BRA `(.L_x_31) ;  /* 0xffffffec00300947 */ /* 0x000ff2000383ffff */
.L_x_23:
[----:B------:R-:W-:-:S04]  /*4370*/  UISETP.NE.AND UP0, UPT, UR6, URZ, UPT ;  /* 0x0000003f0600728c */ /* 0x000fc8000bf05270 */
[----:B------:R-:W-:-:S06]  /*4380*/  USEL UR6, URZ, 0x1, !UP0 ;  /* 0x000000013f067887 */ /* 0x000fcc000c000000 */
[----:B------:R-:W-:-:S13]  /*4390*/  ISETP.NE.AND P0, PT, RZ, UR6, PT ;  /* 0x00000006ff007c0c */ /* 0x000fda000bf05270 */
[----:B------:R-:W-:Y:S05]  /*43a0*/  @!P0 BRA `(.L_x_32) ;  /* 0x0000000c00c48947 */ /* 0x000fea0003800000 */
[----:B------:R-:W-:Y:S02]  /*43b0*/  WARPGROUP.DEPBAR.LE gsb0, 0x0 ;  /* 0x00008000000079c5 */ /* 0x000fe40000010000 */
[----:B-----5:R-:W-:Y:S01]  /*43c0*/  FADD R227, R25, R227 ;  /* 0x000000e319e37221 */ /* 0x020fe20000000000 */
[----:B------:R-:W-:-:S04]  /*43d0*/  FADD R228, R24, R228 ;  /* 0x000000e418e47221 */ /* 0x000fc80000000000 */
[----:B------:R1:W-:Y:S04]  /*43e0*/  STL [R1+0x88], R227 ;  /* 0x000088e301007387 */ /* 0x0003e80000100800 */
[----:B-1----:R-:W2:Y:S04]  /*43f0*/  LDL.LU R227, [R1+0x6c] ;  /* 0x00006c0001e37983 */ /* 0x002ea80000300800 */
[----:B--2---:R1:W-:Y:S04]  /*4400*/  STL [R1+0x8c], R227 ;  /* 0x00008ce301007387 */ /* 0x0043e80000100800 */
        /* <DEDUP_REMOVED lines=52> */
[----:B-1----:R-:W2:Y:S01]  /*4750*/  LDL.LU R227, [R1] ;  /* 0x0000000001e37983 */ /* 0x002ea20000300800 */
[----:B------:R-:W-:Y:S01]  /*4760*/  FADD R226, R26, R226 ;  /* 0x000000e21ae27221 */ /* 0x000fe20000000000 */
        /* <DEDUP_REMOVED lines=97> */
[----:B--2---:R-:W-:-:S05]  /*4d80*/  FADD R227, R124, R227 ;  /* 0x000000e37ce37221 */ /* 0x004fca0000000000 */
[----:B------:R1:W-:Y:S04]  /*4d90*/  STL [R1], R227 ;  /* 0x000000e301007387 */ /* 0x0003e80000100800 */
[----:B-1----:R-:W2:Y:S02]  /*4da0*/  LDL.LU R227, [R1+0xf4] ;  /* 0x0000f40001e37983 */ /* 0x002ea40000300800 */
[----:B--2---:R-:W-:-:S05]  /*4db0*/  FADD R227, R125, R227 ;  /* 0x000000e37de37221 */ /* 0x004fca0000000000 */
[----:B------:R1:W-:Y:S04]  /*4dc0*/  STL [R1+0x4], R227 ;  /* 0x000004e301007387 */ /* 0x0003e80000100800 */
        /* <DEDUP_REMOVED lines=78> */
[----:B-1----:R1:W5:Y:S02]  /*52b0*/  LDL.LU R227, [R1+0x88] ;  /* 0x0000880001e37983 */ /* 0x0023640000300800 */
.L_x_32:
[----:B------:R-:W-:Y:S02]  /*52c0*/  WARPGROUP.DEPBAR.LE gsb0, 0x0 ;  /* 0x00008000000079c5 */ /* 0x000fe40000010000 */
[----:B------:R-:W2:Y:S02]  /*52d0*/  LDC R24, c[0x0][0x28c] ;  /* 0x0000a300ff187b82 */ /* 0x000ea40000000800 */
[----:B--2---:R-:W-:-:S13]  /*52e0*/  ISETP.GE.AND P0, PT, R24, 0x1, PT ;  /* 0x000000011800780c */ /* 0x004fda0003f06270 */
[----:B------:R-:W-:Y:S05]  /*52f0*/  @!P0 BRA `(.L_x_33) ;  /* 0x0000000000688947 */ /* 0x000fea0003800000 */
[----:B------:R-:W-:-:S06]  /*5300*/  UISETP.NE.AND UP0, UPT, UR23, 0x3, UPT ;  /* 0x000000031700788c */ /* 0x000fcc000bf05270 */
[----:B------:R-:W-:-:S13]  /*5310*/  PLOP3.LUT P0, PT, PT, PT, UP0, 0x80, 0x0 ;  /* 0x000000000000781c */ /* 0x000fda0003f0f008 */
[----:B------:R-:W-:Y:S05]  /*5320*/  @!P0 BRA `(.L_x_34) ;  /* 0x0000000000048947 */ /* 0x000fea0003800000 */
[----:B------:R-:W-:Y:S01]  /*5330*/  BPT.TRAP 0x1 ;  /* 0x000000040000795c */ /* 0x000fe20000300000 */
.L_x_34:
[----:B-----5:R2:W-:Y:S04]  /*5340*/  STL [R1+0x8c], R2 ;  /* 0x00008c0201007387 */ /* 0x0205e80000100800 */
[----:B--2---:R-:W2:Y:S04]  /*5350*/  LDL R2, [R1+0x70] ;  /* 0x0000700001027983 */ /* 0x004ea80000100800 */
[----:B------:R3:W-:Y:S04]  /*5360*/  STL [R1+0x88], R0 ;  /* 0x0000880001007387 */ /* 0x0007e80000100800 */
[----:B---3--:R-:W3:Y:S01]  /*5370*/  LDL R0, [R1+0x74] ;  /* 0x0000740001007983 */ /* 0x008ee20000100800 */
[----:B------:R-:W-:Y:S01]  /*5380*/  UISETP.LT.AND UP1, UPT, UR12, 0x1, UPT ;  /* 0x000000010c00788c */ /* 0x000fe2000bf21270 */
[----:B------:R-:W-:Y:S01]  /*5390*/  IMAD.U32 R25, RZ, RZ, UR14 ;  /* 0x0000000eff197e24 */ /* 0x000fe2000f8e00ff */
[----:B--2---:R-:W-:-:S02]  /*53a0*/  ISETP.NE.AND P0, PT, R2, RZ, PT ;  /* 0x000000ff0200720c */ /* 0x004fc40003f05270 */
[----:B------:R2:W5:Y:S11]  /*53b0*/  LDL.LU R2, [R1+0x8c] ;  /* 0x00008c0001027983 */ /* 0x0005760000300800 */
[----:B------:R-:W-:-:S05]  /*53c0*/  VOTEU.ANY UP0, P0 ;  /* 0x00000000003f7886 */ /* 0x000fca0000000100 */
[----:B------:R-:W-:-:S04]  /*53d0*/  @UP0 USEL UR6, UR12, 0x1, UP1 ;  /* 0x000000010c060887 */ /* 0x000fc80008800000 */
[----:B------:R-:W-:-:S06]  /*53e0*/  @UP0 UIADD3 UR6, UR5, UR12, -UR6 ;  /* 0x0000000c05060290 */ /* 0x000fcc000fffe806 */
[----:B------:R-:W-:-:S04]  /*53f0*/  IMAD.U32 R24, RZ, RZ, UR6 ;  /* 0x00000006ff187e24 */ /* 0x000fc8000f8e00ff */
[----:B------:R-:W-:-:S05]  /*5400*/  @P0 IMAD.SHL.U32 R24, R24, 0x8, RZ ;  /* 0x0000000818180824 */ /* 0x000fca00078e00ff */
[----:B------:R-:W-:-:S04]  /*5410*/  @P0 LOP3.LUT R24, R24, 0x18, RZ, 0xc0, !PT ;  /* 0x0000001818180812 */ /* 0x000fc800078ec0ff */
[----:B------:R-:W-:-:S04]  /*5420*/  @P0 IADD3 R24, R25, 0x20, R24 ;  /* 0x0000002019180810 */ /* 0x000fc80007ffe018 */
[----:B---3--:R-:W-:Y:S02]  /*5430*/  @P0 PRMT R24, R0, 0x654, R24 ;  /* 0x0000065400180816 */ /* 0x008fe40000000018 */
[----:B------:R2:W5:Y:S01]  /*5440*/  LDL.LU R0, [R1+0x88] ;  /* 0x0000880001007983 */ /* 0x0005620000300800 */
[----:B------:R-:W-:Y:S01]  /*5450*/  UISETP.GT.U32.AND UP0, UPT, UR13, 0x1, UPT ;  /* 0x000000010d00788c */ /* 0x000fe2000bf04070 */
[----:B------:R2:W-:Y:S05]  /*5460*/  @P0 SYNCS.ARRIVE.TRANS64.RED.A1T0 RZ, [R24+URZ], RZ ;  /* 0x000000ff18ff09a7 */ /* 0x0005ea000810043f */
[----:B------:R-:W-:-:S13]  /*5470*/  PLOP3.LUT P0, PT, PT, PT, UP0, 0x80, 0x0 ;  /* 0x000000000000781c */ /* 0x000fda0003f0f008 */
[----:B--2---:R-:W-:Y:S05]  /*5480*/  @P0 BRA `(.L_x_33) ;  /* 0x0000000000040947 */ /* 0x004fea0003800000 */
[----:B------:R-:W-:Y:S01]  /*5490*/  BPT.TRAP 0x1 ;  /* 0x000000040000795c */ /* 0x000fe20000300000 */
.L_x_33:
[----:B------:R-:W-:Y:S01]  /*54a0*/  STL [R1+0x90], R3 ;  /* 0x0000900301007387 */ /* 0x000fe20000100800 */
[----:B------:R-:W2:Y:S01]  /*54b0*/  LDC R28, c[0x0][0x288] ;  /* 0x0000a200ff1c7b82 */ /* 0x000ea20000000800 */
[----:B------:R-:W-:Y:S02]  /*54c0*/  ULDC UR6, c[0x0][0x284] ;  /* 0x0000a10000067ab9 */ /* 0x000fe40000000800 */
[----:B-----5:R3:W-:Y:S04]  /*54d0*/  STL [R1+0x8c], R2 ;  /* 0x00008c0201007387 */ /* 0x0207e80000100800 */
[----:B---3--:R-:W3:Y:S04]  /*54e0*/  LDL.LU R2, [R1+0x84] ;  /* 0x0000840001027983 */ /* 0x008ee80000300800 */
[----:B------:R4:W-:Y:S01]  /*54f0*/  STL [R1+0x88], R0 ;  /* 0x0000880001007387 */ /* 0x0009e20000100800 */
[----:B------:R-:W0:Y:S03]  /*5500*/  S2R R3, SR_TID.X ;  /* 0x0000000000037919 */ /* 0x000e260000002100 */
[----:B----4-:R-:W4:Y:S01]  /*5510*/  LDL.LU R0, [R1+0x80] ;  /* 0x0000800001007983 */ /* 0x010f220000300800 */
[----:B0-----:R-:W-:-:S02]  /*5520*/  SHF.R.U32.HI R24, RZ, 0x2, R3 ;  /* 0x00000002ff187819 */ /* 0x001fc40000011603 */
[----:B------:R-:W-:Y:S02]  /*5530*/  LOP3.LUT R26, R3, 0x60, RZ, 0xc0, !PT ;  /* 0x00000060031a7812 */ /* 0x000fe400078ec0ff */
[----:B------:R-:W-:Y:S02]  /*5540*/  SHF.R.U32.HI R27, RZ, 0x7, R3 ;  /* 0x00000007ff1b7819 */ /* 0x000fe40000011603 */
[----:B------:R-:W-:Y:S02]  /*5550*/  LOP3.LUT R25, R24, 0x7, RZ, 0xc0, !PT ;  /* 0x0000000718197812 */ /* 0x000fe400078ec0ff */
[----:B------:R-:W-:Y:S02]  /*5560*/  SHF.R.U32.HI R26, RZ, 0x1, R26 ;  /* 0x00000001ff1a7819 */ /* 0x000fe4000001161a */
[----:B------:R-:W-:Y:S02]  /*5570*/  LOP3.LUT R24, R27, 0x1, RZ, 0xc0, !PT ;  /* 0x000000011b187812 */ /* 0x000fe400078ec0ff */
[----:B------:R-:W-:-:S03]  /*5580*/  IADD3 R27, RZ, -R26, -R25 ;  /* 0x8000001aff1b7210 */ /* 0x000fc60007ffe819 */
[C---:B------:R-:W-:Y:S02]  /*5590*/  IMAD.SHL.U32 R30, R24.reuse, 0x40, RZ ;  /* 0x00000040181e7824 */ /* 0x040fe400078e00ff */
[----:B------:R-:W-:Y:S01]  /*55a0*/  IMAD R29, R24, -0x40, R27 ;  /* 0xffffffc0181d7824 */ /* 0x000fe200078e021b */
[C---:B------:R-:W-:Y:S01]  /*55b0*/  LOP3.LUT R24, R3.reuse, 0x3, RZ, 0xc0, !PT ;  /* 0x0000000303187812 */ /* 0x040fe200078ec0ff */
[----:B------:R-:W-:Y:S01]  /*55c0*/  IMAD.SHL.U32 R27, R3, 0x2, RZ ;  /* 0x00000002031b7824 */ /* 0x000fe200078e00ff */
[----:B------:R-:W-:Y:S01]  /*55d0*/  LOP3.LUT R25, R30, 0x40, R25, 0xe2, !PT ;  /* 0x000000401e197812 */ /* 0x000fe200078ee219 */
[----:B------:R0:W5:Y:S03]  /*55e0*/  LDL.LU R3, [R1+0x90] ;  /* 0x0000900001037983 */ /* 0x0001660000300800 */
[----:B------:R-:W-:Y:S01]  /*55f0*/  LOP3.LUT R27, R27, 0x6, RZ, 0xc0, !PT ;  /* 0x000000061b1b7812 */ /* 0x000fe200078ec0ff */
[----:B--2---:R-:W-:-:S02]  /*5600*/  IMAD R24, R24, -0x2, R28 ;  /* 0xfffffffe18187824 */ /* 0x004fc400078e021c */
[C---:B---3--:R-:W-:Y:S02]  /*5610*/  IMAD.SHL.U32 R30, R2.reuse, 0x80, RZ ;  /* 0x00000080021e7824 */ /* 0x048fe400078e00ff */
[----:B------:R-:W-:Y:S02]  /*5620*/  IMAD.WIDE R32, R2, 0x80, RZ ;  /* 0x0000008002207825 */ /* 0x000fe400078e02ff */
[----:B------:R0:W5:Y:S02]  /*5630*/  LDL.LU R2, [R1+0x8c] ;  /* 0x00008c0001027983 */ /* 0x0001640000300800 */
[----:B----4-:R-:W-:-:S05]  /*5640*/  IMAD.SHL.U32 R35, R0, 0x100, RZ ;  /* 0x0000010000237824 */ /* 0x010fca00078e00ff */
[----:B------:R-:W-:Y:S02]  /*5650*/  ISETP.GE.AND P0, PT, R35, R28, PT ;  /* 0x0000001c2300720c */ /* 0x000fe40003f06270 */
[----:B------:R-:W-:Y:S02]  /*5660*/  PRMT R28, R27, 0x6540, R0 ;  /* 0x000065401b1c7816 */ /* 0x000fe40000000000 */
[----:B------:R0:W5:Y:S01]  /*5670*/  LDL.LU R0, [R1+0x88] ;  /* 0x0000880001007983 */ /* 0x0001620000300800 */
[C---:B------:R-:W-:Y:S02]  /*5680*/  ISETP.GE.OR P0, PT, R30.reuse, UR6, P0 ;  /* 0x000000061e007c0c */ /* 0x040fe40008706670 */
[----:B------:R-:W-:Y:S01]  /*5690*/  IADD3 R38, -R30, UR6, R29 ;  /* 0x000000061e267c10 */ /* 0x000fe2000fffe11d */
[----:B------:R-:W-:Y:S01]  /*56a0*/  IMAD.IADD R35, R24, 0x1, -R35 ;  /* 0x0000000118237824 */ /* 0x000fe200078e0a23 */
[----:B------:R-:W-:Y:S01]  /*56b0*/  LOP3.LUT R39, R32, R25, R26, 0xfe, !PT ;  /* 0x0000001920277212 */ /* 0x000fe200078efe1a */
[----:B------:R-:W-:-:S08]  /*56c0*/  IMAD.MOV.U32 R34, RZ, RZ, -0x1 ;  /* 0xffffffffff227424 */ /* 0x000fd000078e00ff */
[----:B0-----:R-:W-:Y:S05]  /*56d0*/  @P0 BRA `(.L_x_35) ;  /* 0x0000008c00ac0947 */ /* 0x001fea0003800000 */
[----:B------:R-:W0:Y:S01]  /*56e0*/  LDC.64 R26, c[0x0][0x5c8] ;  /* 0x00017200ff1a7b82 */ /* 0x000e220000000a00 */
[----:B------:R-:W-:Y:S01]  /*56f0*/  USHF.R.S32.HI UR7, URZ, 0x1f, UR22 ;  /* 0x0000001f3f077899 */ /* 0x000fe20008011416 */
[--C-:B------:R-:W-:Y:S01]  /*5700*/  SHF.R.S32.HI R29, RZ, 0x1f, R28.reuse ;  /* 0x0000001fff1d7819 */ /* 0x100fe2000001141c */
[----:B------:R-:W-:Y:S01]  /*5710*/  ULDC.64 UR8, c[0x0][0x5d0] ;  /* 0x0001740000087ab9 */ /* 0x000fe20000000a00 */
[----:B------:R-:W-:Y:S01]  /*5720*/  BSSY B0, `(.L_x_35) ;  /* 0x00008e6000007945 */ /* 0x000fe20003800000 */
[----:B------:R-:W-:Y:S02]  /*5730*/  UIMAD UR6, UR7, UR8, URZ ;  /* 0x00000008070672a4 */ /* 0x000fe4000f8e023f */
[----:B------:R-:W-:Y:S02]  /*5740*/  IMAD.U32 R25, RZ, RZ, UR8 ;  /* 0x00000008ff197e24 */ /* 0x000fe4000f8e00ff */
[----:B------:R-:W-:Y:S02]  /*5750*/  UIMAD UR6, UR22, UR9, UR6 ;  /* 0x00000009160672a4 */ /* 0x000fe4000f8e0206 */
[----:B------:R-:W-:Y:S01]  /*5760*/  IMAD.WIDE.U32 R24, R25, UR22, R28 ;  /* 0x0000001619187c25 */ /* 0x000fe2000f8e001c */
[----:B------:R-:W-:-:S03]  /*5770*/  ULDC.64 UR8, c[0x0][0x5c0] ;  /* 0x0001700000087ab9 */ /* 0x000fc60000000a00 */
[----:B------:R-:W-:Y:S02]  /*5780*/  VIADD R25, R25, UR6 ;  /* 0x0000000619197c36 */ /* 0x000fe40008000000 */
[-C--:B0-----:R-:W-:Y:S02]  /*5790*/  IMAD R30, R33, R26.reuse, RZ ;  /* 0x0000001a211e7224 */ /* 0x081fe400078e02ff */
[----:B------:R-:W-:-:S04]  /*57a0*/  IMAD.WIDE.U32 R24, R39, R26, R24 ;  /* 0x0000001a27187225 */ /* 0x000fc800078e0018 */
[----:B------:R-:W-:-:S04]  /*57b0*/  IMAD R31, R39, R27, R30 ;  /* 0x0000001b271f7224 */ /* 0x000fc800078e021e */
[----:B------:R-:W-:Y:S01]  /*57c0*/  IMAD.IADD R30, R25, 0x1, R31 ;  /* 0x00000001191e7824 */ /* 0x000fe200078e021f */
[----:B------:R-:W-:Y:S02]  /*57d0*/  LEA R25, P0, R26, R24, 0x3 ;  /* 0x000000181a197211 */ /* 0x000fe400078018ff */
[----:B------:R-:W-:Y:S02]  /*57e0*/  IADD3 R24, P1, R24, UR8, RZ ;  /* 0x0000000818187c10 */ /* 0x000fe4000ff3e0ff */
[----:B------:R-:W-:Y:S02]  /*57f0*/  LEA.HI.X R27, R26, R30, R27, 0x3, P0 ;  /* 0x0000001e1a1b7211 */ /* 0x000fe400000f1c1b */
[----:B------:R-:W-:Y:S02]  /*5800*/  FSETP.NEU.AND P0, PT, RZ, UR21, PT ;  /* 0x00000015ff007c0b */ /* 0x000fe4000bf0d000 */
[----:B------:R-:W-:Y:S02]  /*5810*/  IADD3 R26, P3, R25, UR8, RZ ;  /* 0x00000008191a7c10 */ /* 0x000fe4000ff7e0ff */
[----:B------:R-:W-:-:S02]  /*5820*/  IADD3.X R25, R30, UR9, RZ, P1, !PT ;  /* 0x000000091e197c10 */ /* 0x000fc40008ffe4ff */
[----:B------:R-:W-:-:S07]  /*5830*/  IADD3.X R27, R27, UR9, RZ, P3, !PT ;  /* 0x000000091b1b7c10 */ /* 0x000fce0009ffe4ff */
[----:B------:R-:W-:Y:S05]  /*5840*/  @!P0 BRA `(.L_x_36) ;  /* 0x0000006800d48947 */ /* 0x000fea0003800000 */
[----:B------:R-:W-:Y:S01]  /*5850*/  ULDC.64 UR8, c[0x0][0x5b8] ;  /* 0x00016e0000087ab9 */ /* 0x000fe20000000a00 */
[----:B------:R-:W-:Y:S01]  /*5860*/  ISETP.GE.AND P0, PT, R38, 0x1, PT ;  /* 0x000000012600780c */ /* 0x000fe20003f06270 */
[----:B------:R-:W-:Y:S02]  /*5870*/  UIMAD UR6, UR7, UR8, URZ ;  /* 0x00000008070672a4 */ /* 0x000fe4000f8e023f */
[----:B------:R-:W-:Y:S01]  /*5880*/  IMAD.U32 R31, RZ, RZ, UR8 ;  /* 0x00000008ff1f7e24 */ /* 0x000fe2000f8e00ff */
[----:B------:R-:W-:Y:S01]  /*5890*/  BSSY B1, `(.L_x_37) ;  /* 0x0000010000017945 */ /* 0x000fe20003800000 */
[----:B------:R-:W-:Y:S01]  /*58a0*/  ISETP.LT.OR P4, PT, R35, 0x1, !P0 ;  /* 0x000000012300780c */ /* 0x000fe20004781670 */
[----:B------:R-:W-:Y:S02]  /*58b0*/  UIMAD UR6, UR22, UR9, UR6 ;  /* 0x00000009160672a4 */ /* 0x000fe4000f8e0206 */
[----:B------:R-:W-:Y:S01]  /*58c0*/  IMAD.WIDE.U32 R28, R31, UR22, R28 ;  /* 0x000000161f1c7c25 */ /* 0x000fe2000f8e001c */
[----:B------:R-:W-:-:S03]  /*58d0*/  ULDC.64 UR8, c[0x0][0x5a8] ;  /* 0x00016a0000087ab9 */ /* 0x000fc60000000a00 */
[----:B------:R-:W-:Y:S02]  /*58e0*/  IMAD.MOV.U32 R30, RZ, RZ, R28 ;  /* 0x000000ffff1e7224 */ /* 0x000fe400078e001c */
[----:B------:R-:W-:Y:S01]  /*58f0*/  VIADD R31, R29, UR6 ;  /* 0x000000061d1f7c36 */ /* 0x000fe20008000000 */
[----:B------:R-:W-:Y:S02]  /*5900*/  ULDC.64 UR6, c[0x0][0x5b0] ;  /* 0x00016c0000067ab9 */ /* 0x000fe40000000a00 */
[----:B------:R-:W-:Y:S02]  /*5910*/  IMAD R36, R33, UR6, RZ ;  /* 0x0000000621247c24 */ /* 0x000fe4000f8e02ff */
[----:B------:R-:W-:-:S04]  /*5920*/  IMAD.WIDE.U32 R28, R39, UR6, R30 ;  /* 0x00000006271c7c25 */ /* 0x000fc8000f8e001e */
[--C-:B------:R-:W-:Y:S01]  /*5930*/  IMAD R37, R39, UR7, R36.reuse ;  /* 0x0000000727257c24 */ /* 0x100fe2000f8e0224 */
[----:B------:R-:W-:Y:S02]  /*5940*/  IADD3 R28, P1, R28, UR8, RZ ;  /* 0x000000081c1c7c10 */ /* 0x000fe4000ff3e0ff */
[----:B------:R-:W-:Y:S02]  /*5950*/  PRMT R36, RZ, 0x7610, R36 ;  /* 0x00007610ff247816 */ /* 0x000fe40000000024 */
[----:B------:R-:W-:Y:S01]  /*5960*/  IADD3.X R29, R29, UR9, R37, P1, !PT ;  /* 0x000000091d1d7c10 */ /* 0x000fe20008ffe425 */
[----:B------:R-:W-:Y:S08]  /*5970*/  @P4 BRA `(.L_x_38) ;  /* 0x0000000000044947 */ /* 0x000ff00003800000 */
[----:B------:R0:W5:Y:S02]  /*5980*/  LDG.E.U8 R36, desc[UR18][R28.64] ;  /* 0x000000121c247981 */ /* 0x000164000c1e1100 */
.L_x_38:
[----:B------:R-:W-:Y:S05]  /*5990*/  BSYNC B1 ;  /* 0x0000000000017941 */ /* 0x000fea0003800000 */
.L_x_37:
[----:B-----5:R-:W-:Y:S01]  /*59a0*/  LOP3.LUT R36, R36, 0xff, RZ, 0xc0, !PT ;  /* 0x000000ff24247812 */ /* 0x020fe200078ec0ff */
[----:B------:R-:W-:Y:S01]  /*59b0*/  BSSY B1, `(.L_x_39) ;  /* 0x000000b000017945 */ /* 0x000fe20003800000 */
[----:B------:R-:W-:Y:S02]  /*59c0*/  ISETP.LT.OR P3, PT, R35, 0x2, !P0 ;  /* 0x000000022300780c */ /* 0x000fe40004761670 */
[----:B------:R-:W-:-:S05]  /*59d0*/  F2FP.F16.E5M2.UNPACK_B R36, R36 ;  /* 0x00000024ff24723e */ /* 0x000fca00020004ff */
[----:B------:R-:W-:-:S05]  /*59e0*/  HADD2.F32 R36, -RZ, R36.H0_H0 ;  /* 0x20000024ff247230 */ /* 0x000fca0000004100 */
[----:B------:R-:W-:Y:S01]  /*59f0*/  FMUL R37, R36, UR21 ;  /* 0x0000001524257c20 */ /* 0x000fe20008400000 */
[----:B------:R-:W-:-:S03]  /*5a00*/  PRMT R36, RZ, 0x7610, R36 ;  /* 0x00007610ff247816 */ /* 0x000fc60000000024 */
[----:B------:R-:W-:-:S05]  /*5a10*/  FFMA R37, R228, UR20, R37 ;  /* 0x00000014e4257c23 */ /* 0x000fca0008000025 */
[----:B------:R-:W-:-:S05]  /*5a20*/  F2FP.SATFINITE.E5M2.F32.PACK_AB_MERGE_C R37, RZ, R37, RZ ;  /* 0x00000025ff25723e */ /* 0x000fca00048060ff */
[----:B------:R2:W-:Y:S01]  /*5a30*/  @!P4 STG.E.U8 desc[UR18][R24.64], R37 ;  /* 0x000000251800c986 */ /* 0x0005e2000c101112 */
[----:B------:R-:W-:Y:S05]  /*5a40*/  @P3 BRA `(.L_x_40) ;  /* 0x0000000000043947 */ /* 0x000fea0003800000 */
[----:B------:R3:W5:Y:S02]  /*5a50*/  LDG.E.U8 R36, desc[UR18][R28.64+0x1] ;  /* 0x000001121c247981 */ /* 0x000764000c1e1100 */
.L_x_40:
[----:B------:R-:W-:Y:S05]  /*5a60*/  BSYNC B1 ;  /* 0x0000000000017941 */ /* 0x000fea0003800000 */
.L_x_39:
[----:B-----5:R-:W-:Y:S01]  /*5a70*/  LOP3.LUT R36, R36, 0xff, RZ, 0xc0, !PT ;  /* 0x000000ff24247812 */ /* 0x020fe200078ec0ff */
[----:B------:R-:W-:Y:S01]  /*5a80*/  BSSY B1, `(.L_x_41) ;  /* 0x0000013000017945 */ /* 0x000fe20003800000 */
[----:B--2---:R-:W-:Y:S02]  /*5a90*/  IADD3 R37, P1, R39, 0x8, RZ ;  /* 0x0000000827257810 */ /* 0x004fe40007f3e0ff */
[----:B------:R-:W-:-:S03]  /*5aa0*/  F2FP.F16.E5M2.UNPACK_B R36, R36 ;  /* 0x00000024ff24723e */ /* 0x000fc600020004ff */
[----:B------:R-:W-:Y:S01]  /*5ab0*/  IMAD.X R32, RZ, RZ, R33, P1 ;  /* 0x000000ffff207224 */ /* 0x000fe200008e0621 */
[----:B------:R-:W-:Y:S01]  /*5ac0*/  ISETP.GE.AND P1, PT, R38, 0x9, PT ;  /* 0x000000092600780c */ /* 0x000fe20003f26270 */
[----:B------:R-:W-:Y:S02]  /*5ad0*/  HADD2.F32 R36, -RZ, R36.H0_H0 ;  /* 0x20000024ff247230 */ /* 0x000fe40000004100 */
[----:B------:R-:W-:Y:S01]  /*5ae0*/  IMAD R32, R32, UR6, RZ ;  /* 0x0000000620207c24 */ /* 0x000fe2000f8e02ff */
[----:B------:R-:W-:Y:S01]  /*5af0*/  ISETP.LT.OR P5, PT, R35, 0x1, !P1 ;  /* 0x000000012300780c */ /* 0x000fe20004fa1670 */
[----:B------:R-:W-:-:S04]  /*5b00*/  IMAD.WIDE.U32 R30, R37, UR6, R30 ;  /* 0x00000006251e7c25 */ /* 0x000fc8000f8e001e */
[----:B------:R-:W-:Y:S01]  /*5b10*/  FMUL R36, R36, UR21 ;  /* 0x0000001524247c20 */ /* 0x000fe20008400000 */
[----:B------:R-:W-:-:S03]  /*5b20*/  IMAD R37, R37, UR7, R32 ;  /* 0x0000000725257c24 */ /* 0x000fc6000f8e0220 */
[----:B------:R-:W-:Y:S01]  /*5b30*/  FFMA R36, R227, UR20, R36 ;  /* 0x00000014e3247c23 */ /* 0x000fe20008000024 */
[----:B------:R-:W-:Y:S02]  /*5b40*/  IADD3 R30, P4, R30, UR8, RZ ;  /* 0x000000081e1e7c10 */ /* 0x000fe4000ff9e0ff */
[----:B------:R-:W-:Y:S02]  /*5b50*/  PRMT R32, RZ, 0x7610, R32 ;  /* 0x00007610ff207816 */ /* 0x000fe40000000020 */
[----:B------:R-:W-:Y:S02]  /*5b60*/  F2FP.SATFINITE.E5M2.F32.PACK_AB_MERGE_C R33, RZ, R36, RZ ;  /* 0x00000024ff21723e */ /* 0x000fe400048060ff */
[----:B------:R-:W-:-:S03]  /*5b70*/  IADD3.X R31, R31, UR9, R37, P4, !PT ;  /* 0x000000091f1f7c10 */ /* 0x000fc6000a7fe425 */
[----:B------:R2:W-:Y:S01]  /*5b80*/  @!P3 STG.E.U8 desc[UR18][R24.64+0x1], R33 ;  /* 0x000001211800b986 */ /* 0x0005e2000c101112 */
[----:B------:R-:W-:Y:S05]  /*5b90*/  @P5 BRA `(.L_x_42) ;  /* 0x0000000000045947 */ /* 0x000fea0003800000 */
[----:B------:R4:W5:Y:S02]  /*5ba0*/  LDG.E.U8 R32, desc[UR18][R30.64] ;  /* 0x000000121e207981 */ /* 0x000964000c1e1100 */
.L_x_42:
[----:B------:R-:W-:Y:S05]  /*5bb0*/  BSYNC B1 ;  /* 0x0000000000017941 */ /* 0x000fea0003800000 */
.L_x_41:
[----:B-----5:R-:W-:Y:S01]  /*5bc0*/  LOP3.LUT R32, R32, 0xff, RZ, 0xc0, !PT ;  /* 0x000000ff20207812 */ /* 0x020fe200078ec0ff */
[----:B------:R-:W-:Y:S01]  /*5bd0*/  BSSY B1, `(.L_x_43) ;  /* 0x000000b000017945 */ /* 0x000fe20003800000 */
[----:B------:R-:W-:Y:S02]  /*5be0*/  ISETP.LT.OR P3, PT, R35, 0x2, !P1 ;  /* 0x000000022300780c */ /* 0x000fe40004f61670 */
[----:B------:R-:W-:-:S05]  /*5bf0*/  F2FP.F16.E5M2.UNPACK_B R32, R32 ;  /* 0x00000020ff20723e */ /* 0x000fca00020004ff */
[----:B------:R-:W-:-:S05]  /*5c00*/  HADD2.F32 R32, -RZ, R32.H0_H0 ;  /* 0x20000020ff207230 */ /* 0x000fca0000004100 */
[----:B--2---:R-:W-:Y:S01]  /*5c10*/  FMUL R33, R32, UR21 ;  /* 0x0000001520217c20 */ /* 0x004fe20008400000 */
[----:B------:R-:W-:-:S03]  /*5c20*/  PRMT R32, RZ, 0x7610, R32 ;  /* 0x00007610ff207816 */ /* 0x000fc60000000020 */
[----:B------:R-:W-:-:S05]  /*5c30*/  FFMA R33, R226, UR20, R33 ;  /* 0x00000014e2217c23 */ /* 0x000fca0008000021 */
[----:B------:R-:W-:-:S05]  /*5c40*/  F2FP.SATFINITE.E5M2.F32.PACK_AB_MERGE_C R33, RZ, R33, RZ ;  /* 0x00000021ff21723e */ /* 0x000fca00048060ff */
[----:B------:R2:W-:Y:S01]  /*5c50*/  @!P5 STG.E.U8 desc[UR18][R26.64], R33 ;  /* 0x000000211a00d986 */ /* 0x0005e2000c101112 */
[----:B------:R-:W-:Y:S05]  /*5c60*/  @P3 BRA `(.L_x_44) ;  /* 0x0000000000043947 */ /* 0x000fea0003800000 */
[----:B------:R0:W5:Y:S02]  /*5c70*/  LDG.E.U8 R32, desc[UR18][R30.64+0x1] ;  /* 0x000001121e207981 */ /* 0x000164000c1e1100 */
.L_x_44:
[----:B------:R-:W-:Y:S05]  /*5c80*/  BSYNC B1 ;  /* 0x0000000000017941 */ /* 0x000fea0003800000 */
.L_x_43:
[----:B-----5:R-:W-:Y:S01]  /*5c90*/  LOP3.LUT R32, R32, 0xff, RZ, 0xc0, !PT ;  /* 0x000000ff20207812 */ /* 0x020fe200078ec0ff */
[----:B------:R-:W-:Y:S01]  /*5ca0*/  BSSY B1, `(.L_x_45) ;  /* 0x000000b000017945 */ /* 0x000fe20003800000 */
[----:B------:R-:W-:Y:S02]  /*5cb0*/  ISETP.LT.OR P4, PT, R35, 0x9, !P0 ;  /* 0x000000092300780c */ /* 0x000fe40004781670 */
[----:B------:R-:W-:-:S05]  /*5cc0*/  F2FP.F16.E5M2.UNPACK_B R32, R32 ;  /* 0x00000020ff20723e */ /* 0x000fca00020004ff */
[----:B------:R-:W-:-:S05]  /*5cd0*/  HADD2.F32 R32, -RZ, R32.H0_H0 ;  /* 0x20000020ff207230 */ /* 0x000fca0000004100 */
[----:B------:R-:W-:-:S04]  /*5ce0*/  FMUL R32, R32, UR21 ;  /* 0x0000001520207c20 */ /* 0x000fc80008400000 */
[----:B------:R-:W-:-:S05]  /*5cf0*/  FFMA R32, R225, UR20, R32 ;  /* 0x00000014e1207c23 */ /* 0x000fca0008000020 */
[----:B--2---:R-:W-:Y:S02]  /*5d00*/  F2FP.SATFINITE.E5M2.F32.PACK_AB_MERGE_C R33, RZ, R32, RZ ;  /* 0x00000020ff21723e */ /* 0x004fe400048060ff */
[----:B------:R-:W-:-:S03]  /*5d10*/  PRMT R32, RZ, 0x7610, R32 ;  /* 0x00007610ff207816 */ /* 0x000fc60000000020 */
[----:B------:R2:W-:Y:S01]  /*5d20*/  @!P3 STG.E.U8 desc[UR18][R26.64+0x1], R33 ;  /* 0x000001211a00b986 */ /* 0x0005e2000c101112 */
[----:B------:R-:W-:Y:S05]  /*5d30*/  @P4 BRA `(.L_x_46) ;  /* 0x0000000000044947 */ /* 0x000fea0003800000 */
[----:B------:R0:W5:Y:S02]  /*5d40*/  LDG.E.U8 R32, desc[UR18][R28.64+0x8] ;  /* 0x000008121c207981 */ /* 0x000164000c1e1100 */
.L_x_46:
[----:B------:R-:W-:Y:S05]  /*5d50*/  BSYNC B1 ;  /* 0x0000000000017941 */ /* 0x000fea0003800000 */
.L_x_45:
        /* <DEDUP_REMOVED lines=12> */
.L_x_48:
[----:B------:R-:W-:Y:S05]  /*5e20*/  BSYNC B1 ;  /* 0x0000000000017941 */ /* 0x000fea0003800000 */
.L_x_47:
        /* <DEDUP_REMOVED lines=12> */
.L_x_50:
[----:B------:R-:W-:Y:S05]  /*5ef0*/  BSYNC B1 ;  /* 0x0000000000017941 */ /* 0x000fea0003800000 */
.L_x_49:
        /* <DEDUP_REMOVED lines=12> */
.L_x_52:
[----:B------:R-:W-:Y:S05]  /*5fc0*/  BSYNC B1 ;  /* 0x0000000000017941 */ /* 0x000fea0003800000 */
.L_x_51:
        /* <DEDUP_REMOVED lines=12> */
.L_x_54:
[----:B------:R-:W-:Y:S05]  /*6090*/  BSYNC B1 ;  /* 0x0000000000017941 */ /* 0x000fea0003800000 */
.L_x_53:
        /* <DEDUP_REMOVED lines=12> */
.L_x_56:
[----:B------:R-:W-:Y:S05]  /*6160*/  BSYNC B1 ;  /* 0x0000000000017941 */ /* 0x000fea0003800000 */
.L_x_55:
        /* <DEDUP_REMOVED lines=12> */
.L_x_58:
[----:B------:R-:W-:Y:S05]  /*6230*/  BSYNC B1 ;  /* 0x0000000000017941 */ /* 0x000fea0003800000 */
.L_x_57:
        /* <DEDUP_REMOVED lines=12> */
.L_x_60:
[----:B------:R-:W-:Y:S05]  /*6300*/  BSYNC B1 ;  /* 0x0000000000017941 */ /* 0x000fea0003800000 */
.L_x_59:
        /* <DEDUP_REMOVED lines=12> */
.L_x_62:
[----:B------:R-:W-:Y:S05]  /*63d0*/  BSYNC B1 ;  /* 0x0000000000017941 */ /* 0x000fea0003800000 */
.L_x_61:
        /* <DEDUP_REMOVED lines=12> */
.L_x_64:
[----:B------:R-:W-:Y:S05]  /*64a0*/  BSYNC B1 ;  /* 0x0000000000017941 */ /* 0x000fea0003800000 */
.L_x_63:
        /* <DEDUP_REMOVED lines=12> */
.L_x_66:
[----:B------:R-:W-:Y:S05]  /*6570*/  BSYNC B1 ;  /* 0x0000000000017941 */ /* 0x000fea0003800000 */
.L_x_65:
        /* <DEDUP_REMOVED lines=12> */
.L_x_68:
[----:B------:R-:W-:Y:S05]  /*6640*/  BSYNC B1 ;  /* 0x0000000000017941 */ /* 0x000fea0003800000 */
.L_x_67:
        /* <DEDUP_REMOVED lines=12> */
.L_x_70:
[----:B------:R-:W-:Y:S05]  /*6710*/  BSYNC B1 ;  /* 0x0000000000017941 */ /* 0x000fea0003800000 */
.L_x_69:
        /* <DEDUP_REMOVED lines=12> */
.L_x_72:
[----:B------:R-:W-:Y:S05]  /*67e0*/  BSYNC B1 ;  /* 0x0000000000017941 */ /* 0x000fea0003800000 */
.L_x_71:
        /* <DEDUP_REMOVED lines=12> */
.L_x_74:
[----:B------:R-:W-:Y:S05]  /*68b0*/  BSYNC B1 ;  /* 0x0000000000017941 */ /* 0x000fea0003800000 */
.L_x_73:
        /* <DEDUP_REMOVED lines=12> */
.L_x_76:
[----:B------:R-:W-:Y:S05]  /*6980*/  BSYNC B1 ;  /* 0x0000000000017941 */ /* 0x000fea0003800000 */
.L_x_75:
        /* <DEDUP_REMOVED lines=12> */
.L_x_78:
[----:B------:R-:W-:Y:S05]  /*6a50*/  BSYNC B1 ;  /* 0x0000000000017941 */ /* 0x000fea0003800000 */
.L_x_77:
        /* <DEDUP_REMOVED lines=12> */
.L_x_80:
[----:B------:R-:W-:Y:S05]  /*6b20*/  BSYNC B1 ;  /* 0x0000000000017941 */ /* 0x000fea0003800000 */
.L_x_79:
        /* <DEDUP_REMOVED lines=12> */
.L_x_82:
[----:B------:R-:W-:Y:S05]  /*6bf0*/  BSYNC B1 ;  /* 0x0000000000017941 */ /* 0x000fea0003800000 */
.L_x_81:
        /* <DEDUP_REMOVED lines=12> */
.L_x_84:
[----:B------:R-:W-:Y:S05]  /*6cc0*/  BSYNC B1 ;  /* 0x0000000000017941 */ /* 0x000fea0003800000 */
.L_x_83:
        /* <DEDUP_REMOVED lines=12> */
.L_x_86:
[----:B------:R-:W-:Y:S05]  /*6d90*/  BSYNC B1 ;  /* 0x0000000000017941 */ /* 0x000fea0003800000 */
.L_x_85:
        /* <DEDUP_REMOVED lines=12> */
.L_x_88:
[----:B------:R-:W-:Y:S05]  /*6e60*/  BSYNC B1 ;  /* 0x0000000000017941 */ /* 0x000fea0003800000 */
.L_x_87:
        /* <DEDUP_REMOVED lines=12> */
.L_x_90:
[----:B------:R-:W-:Y:S05]  /*6f30*/  BSYNC B1 ;  /* 0x0000000000017941 */ /* 0x000fea0003800000 */
.L_x_89:
        /* <DEDUP_REMOVED lines=12> */
.L_x_92:
[----:B------:R-:W-:Y:S05]  /*7000*/  BSYNC B1 ;  /* 0x0000000000017941 */ /* 0x000fea0003800000 */
.L_x_91:
        /* <DEDUP_REMOVED lines=12> */
.L_x_94:
[----:B------:R-:W-:Y:S05]  /*70d0*/  BSYNC B1 ;  /* 0x0000000000017941 */ /* 0x000fea0003800000 */
.L_x_93:
        /* <DEDUP_REMOVED lines=12> */
.L_x_96:
[----:B------:R-:W-:Y:S05]  /*71a0*/  BSYNC B1 ;  /* 0x0000000000017941 */ /* 0x000fea0003800000 */
.L_x_95:
        /* <DEDUP_REMOVED lines=12> */
.L_x_98:
[----:B------:R-:W-:Y:S05]  /*7270*/  BSYNC B1 ;  /* 0x0000000000017941 */ /* 0x000fea0003800000 */
.L_x_97:
        /* <DEDUP_REMOVED lines=12> */
.L_x_100:
[----:B------:R-:W-:Y:S05]  /*7340*/  BSYNC B1 ;  /* 0x0000000000017941 */ /* 0x000fea0003800000 */
.L_x_99:
        /* <DEDUP_REMOVED lines=12> */
.L_x_102:
[----:B------:R-:W-:Y:S05]  /*7410*/  BSYNC B1 ;  /* 0x0000000000017941 */ /* 0x000fea0003800000 */
.L_x_101:
        /* <DEDUP_REMOVED lines=12> */
.L_x_104:
[----:B------:R-:W-:Y:S05]  /*74e0*/  BSYNC B1 ;  /* 0x0000000000017941 */ /* 0x000fea0003800000 */
.L_x_103:
        /* <DEDUP_REMOVED lines=12> */
.L_x_106:
[----:B------:R-:W-:Y:S05]  /*75b0*/  BSYNC B1 ;  /* 0x0000000000017941 */ /* 0x000fea0003800000 */
.L_x_105:
        /* <DEDUP_REMOVED lines=12> */
.L_x_108:
[----:B------:R-:W-:Y:S05]  /*7680*/  BSYNC B1 ;  /* 0x0000000000017941 */ /* 0x000fea0003800000 */
.L_x_107:
        /* <DEDUP_REMOVED lines=12> */
.L_x_110:
[----:B------:R-:W-:Y:S05]  /*7750*/  BSYNC B1 ;  /* 0x0000000000017941 */ /* 0x000fea0003800000 */
.L_x_109:
        /* <DEDUP_REMOVED lines=12> */
.L_x_112:
[----:B------:R-:W-:Y:S05]  /*7820*/  BSYNC B1 ;  /* 0x0000000000017941 */ /* 0x000fea0003800000 */
.L_x_111:
        /* <DEDUP_REMOVED lines=12> */
.L_x_114:
[----:B------:R-:W-:Y:S05]  /*78f0*/  BSYNC B1 ;  /* 0x0000000000017941 */ /* 0x000fea0003800000 */
.L_x_113:
        /* <DEDUP_REMOVED lines=12> */
.L_x_116:
[----:B------:R-:W-:Y:S05]  /*79c0*/  BSYNC B1 ;  /* 0x0000000000017941 */ /* 0x000fea0003800000 */
.L_x_115:
        /* <DEDUP_REMOVED lines=12> */
.L_x_118:
[----:B------:R-:W-:Y:S05]  /*7a90*/  BSYNC B1 ;  /* 0x0000000000017941 */ /* 0x000fea0003800000 */
.L_x_117:
        /* <DEDUP_REMOVED lines=12> */
.L_x_120:
[----:B------:R-:W-:Y:S05]  /*7b60*/  BSYNC B1 ;  /* 0x0000000000017941 */ /* 0x000fea0003800000 */
.L_x_119:
        /* <DEDUP_REMOVED lines=12> */
.L_x_122:
[----:B------:R-:W-:Y:S05]  /*7c30*/  BSYNC B1 ;  /* 0x0000000000017941 */ /* 0x000fea0003800000 */
.L_x_121:
        /* <DEDUP_REMOVED lines=12> */
.L_x_124:
[----:B------:R-:W-:Y:S05]  /*7d00*/  BSYNC B1 ;  /* 0x0000000000017941 */ /* 0x000fea0003800000 */
.L_x_123:
        /* <DEDUP_REMOVED lines=12> */
.L_x_126:
[----:B------:R-:W-:Y:S05]  /*7dd0*/  BSYNC B1 ;  /* 0x0000000000017941 */ /* 0x000fea0003800000 */
.L_x_125:
        /* <DEDUP_REMOVED lines=12> */
.L_x_128:
[----:B------:R-:W-:Y:S05]  /*7ea0*/  BSYNC B1 ;  /* 0x0000000000017941 */ /* 0x000fea0003800000 */
.L_x_127:
        /* <DEDUP_REMOVED lines=12> */
.L_x_130:
[----:B------:R-:W-:Y:S05]  /*7f70*/  BSYNC B1 ;  /* 0x0000000000017941 */ /* 0x000fea0003800000 */
.L_x_129:
        /* <DEDUP_REMOVED lines=12> */
.L_x_132:
[----:B------:R-:W-:Y:S05]  /*8040*/  BSYNC B1 ;  /* 0x0000000000017941 */ /* 0x000fea0003800000 */
.L_x_131:
        /* <DEDUP_REMOVED lines=12> */
.L_x_134:
[----:B------:R-:W-:Y:S05]  /*8110*/  BSYNC B1 ;  /* 0x0000000000017941 */ /* 0x000fea0003800000 */
.L_x_133:
        /* <DEDUP_REMOVED lines=12> */
.L_x_136:
[----:B------:R-:W-:Y:S05]  /*81e0*/  BSYNC B1 ;  /* 0x0000000000017941 */ /* 0x000fea0003800000 */
.L_x_135:
        /* <DEDUP_REMOVED lines=12> */
.L_x_138:
[----:B------:R-:W-:Y:S05]  /*82b0*/  BSYNC B1 ;  /* 0x0000000000017941 */ /* 0x000fea0003800000 */
.L_x_137:
        /* <DEDUP_REMOVED lines=12> */
.L_x_140:
[----:B------:R-:W-:Y:S05]  /*8380*/  BSYNC B1 ;  /* 0x0000000000017941 */ /* 0x000fea0003800000 */
.L_x_139:
        /* <DEDUP_REMOVED lines=12> */
.L_x_142:
[----:B------:R-:W-:Y:S05]  /*8450*/  BSYNC B1 ;  /* 0x0000000000017941 */ /* 0x000fea0003800000 */
.L_x_141:
        /* <DEDUP_REMOVED lines=12> */
.L_x_144:
[----:B------:R-:W-:Y:S05]  /*8520*/  BSYNC B1 ;  /* 0x0000000000017941 */ /* 0x000fea0003800000 */
.L_x_143:
        /* <DEDUP_REMOVED lines=12> */
.L_x_146:
[----:B------:R-:W-:Y:S05]  /*85f0*/  BSYNC B1 ;  /* 0x0000000000017941 */ /* 0x000fea0003800000 */
.L_x_145:
        /* <DEDUP_REMOVED lines=12> */
.L_x_148:
[----:B------:R-:W-:Y:S05]  /*86c0*/  BSYNC B1 ;  /* 0x0000000000017941 */ /* 0x000fea0003800000 */
.L_x_147:
        /* <DEDUP_REMOVED lines=12> */
.L_x_150:
[----:B------:R-:W-:Y:S05]  /*8790*/  BSYNC B1 ;  /* 0x0000000000017941 */ /* 0x000fea0003800000 */
.L_x_149:
        /* <DEDUP_REMOVED lines=12> */
.L_x_152:
[----:B------:R-:W-:Y:S05]  /*8860*/  BSYNC B1 ;  /* 0x0000000000017941 */ /* 0x000fea0003800000 */
.L_x_151:
        /* <DEDUP_REMOVED lines=12> */
.L_x_154:
[----:B------:R-:W-:Y:S05]  /*8930*/  BSYNC B1 ;  /* 0x0000000000017941 */ /* 0x000fea0003800000 */
.L_x_153:
        /* <DEDUP_REMOVED lines=12> */
.L_x_156:
[----:B------:R-:W-:Y:S05]  /*8a00*/  BSYNC B1 ;  /* 0x0000000000017941 */ /* 0x000fea0003800000 */
.L_x_155:
        /* <DEDUP_REMOVED lines=12> */
.L_x_158:
[----:B------:R-:W-:Y:S05]  /*8ad0*/  BSYNC B1 ;  /* 0x0000000000017941 */ /* 0x000fea0003800000 */
.L_x_157:
        /* <DEDUP_REMOVED lines=12> */
.L_x_160:
[----:B------:R-:W-:Y:S05]  /*8ba0*/  BSYNC B1 ;  /* 0x0000000000017941 */ /* 0x000fea0003800000 */
.L_x_159:
        /* <DEDUP_REMOVED lines=12> */
.L_x_162:
[----:B------:R-:W-:Y:S05]  /*8c70*/  BSYNC B1 ;  /* 0x0000000000017941 */ /* 0x000fea0003800000 */
.L_x_161:
        /* <DEDUP_REMOVED lines=12> */
.L_x_164:
[----:B------:R-:W-:Y:S05]  /*8d40*/  BSYNC B1 ;  /* 0x0000000000017941 */ /* 0x000fea0003800000 */
.L_x_163:
        /* <DEDUP_REMOVED lines=12> */
.L_x_166:
[----:B------:R-:W-:Y:S05]  /*8e10*/  BSYNC B1 ;  /* 0x0000000000017941 */ /* 0x000fea0003800000 */
.L_x_165:
        /* <DEDUP_REMOVED lines=12> */
.L_x_168:
[----:B------:R-:W-:Y:S05]  /*8ee0*/  BSYNC B1 ;  /* 0x0000000000017941 */ /* 0x000fea0003800000 */
.L_x_167:
        /* <DEDUP_REMOVED lines=12> */
.L_x_170:
[----:B------:R-:W-:Y:S05]  /*8fb0*/  BSYNC B1 ;  /* 0x0000000000017941 */ /* 0x000fea0003800000 */
.L_x_169:
        /* <DEDUP_REMOVED lines=12> */
.L_x_172:
[----:B------:R-:W-:Y:S05]  /*9080*/  BSYNC B1 ;  /* 0x0000000000017941 */ /* 0x000fea0003800000 */
.L_x_171:
        /* <DEDUP_REMOVED lines=12> */
.L_x_174:
[----:B------:R-:W-:Y:S05]  /*9150*/  BSYNC B1 ;  /* 0x0000000000017941 */ /* 0x000fea0003800000 */
.L_x_173:
        /* <DEDUP_REMOVED lines=12> */
.L_x_176:
[----:B------:R-:W-:Y:S05]  /*9220*/  BSYNC B1 ;  /* 0x0000000000017941 */ /* 0x000fea0003800000 */
.L_x_175:
        /* <DEDUP_REMOVED lines=12> */
.L_x_178:
[----:B------:R-:W-:Y:S05]  /*92f0*/  BSYNC B1 ;  /* 0x0000000000017941 */ /* 0x000fea0003800000 */
.L_x_177:
        /* <DEDUP_REMOVED lines=12> */
.L_x_180:
[----:B------:R-:W-:Y:S05]  /*93c0*/  BSYNC B1 ;  /* 0x0000000000017941 */ /* 0x000fea0003800000 */
.L_x_179:
        /* <DEDUP_REMOVED lines=12> */
.L_x_182:
[----:B------:R-:W-:Y:S05]  /*9490*/  BSYNC B1 ;  /* 0x0000000000017941 */ /* 0x000fea0003800000 */
.L_x_181:
        /* <DEDUP_REMOVED lines=12> */
.L_x_184:
[----:B------:R-:W-:Y:S05]  /*9560*/  BSYNC B1 ;  /* 0x0000000000017941 */ /* 0x000fea0003800000 */
.L_x_183:
        /* <DEDUP_REMOVED lines=12> */
.L_x_186:
[----:B------:R-:W-:Y:S05]  /*9630*/  BSYNC B1 ;  /* 0x0000000000017941 */ /* 0x000fea0003800000 */
.L_x_185:
        /* <DEDUP_REMOVED lines=12> */
.L_x_188:
[----:B------:R-:W-:Y:S05]  /*9700*/  BSYNC B1 ;  /* 0x0000000000017941 */ /* 0x000fea0003800000 */
.L_x_187:
        /* <DEDUP_REMOVED lines=12> */
.L_x_190:
[----:B------:R-:W-:Y:S05]  /*97d0*/  BSYNC B1 ;  /* 0x0000000000017941 */ /* 0x000fea0003800000 */
.L_x_189:
        /* <DEDUP_REMOVED lines=12> */
.L_x_192:
[----:B------:R-:W-:Y:S05]  /*98a0*/  BSYNC B1 ;  /* 0x0000000000017941 */ /* 0x000fea0003800000 */
.L_x_191:
[----:B-----5:R-:W-:Y:S01]  /*98b0*/  LOP3.LUT R32, R32, 0xff, RZ, 0xc0, !PT ;  /* 0x000000ff20207812 */ /* 0x020fe200078ec0ff */
[----:B------:R-:W-:Y:S01]  /*98c0*/  BSSY B1, `(.L_x_193) ;  /* 0x000000b000017945 */ /* 0x000fe20003800000 */
[----:B------:R-:W-:Y:S02]  /*98d0*/  ISETP.LT.OR P4, PT, R35, 0x99, !P1 ;  /* 0x000000992300780c */ /* 0x000fe40004f81670 */
[----:B------:R-:W-:-:S05]  /*98e0*/  F2FP.F16.E5M2.UNPACK_B R32, R32 ;  /* 0x00000020ff20723e */ /* 0x000fca00020004ff */
[----:B------:R-:W-:-:S05]  /*98f0*/  HADD2.F32 R32, -RZ, R32.H0_H0 ;  /* 0x20000020ff207230 */ /* 0x000fca0000004100 */
[----:B------:R-:W-:-:S04]  /*9900*/  FMUL R32, R32, UR21 ;  /* 0x0000001520207c20 */ /* 0x000fc80008400000 */
[----:B------:R-:W-:Y:S01]  /*9910*/  FFMA R32, R23, UR20, R32 ;  /* 0x0000001417207c23 */ /* 0x000fe20008000020 */
[----:B------:R-:W-:-:S04]  /*9920*/  PRMT R23, RZ, 0x7610, R23 ;  /* 0x00007610ff177816 */ /* 0x000fc80000000017 */
[----:B--2---:R-:W-:-:S05]  /*9930*/  F2FP.SATFINITE.E5M2.F32.PACK_AB_MERGE_C R33, RZ, R32, RZ ;  /* 0x00000020ff21723e */ /* 0x004fca00048060ff */
[----:B------:R2:W-:Y:S01]  /*9940*/  @!P3 STG.E.U8 desc[UR18][R24.64+0x99], R33 ;  /* 0x000099211800b986 */ /* 0x0005e2000c101112 */
[----:B------:R-:W-:Y:S05]  /*9950*/  @P4 BRA `(.L_x_194) ;  /* 0x0000000000044947 */ /* 0x000fea0003800000 */
[----:B------:R0:W5:Y:S02]  /*9960*/  LDG.E.U8 R23, desc[UR18][R30.64+0x98] ;  /* 0x000098121e177981 */ /* 0x000164000c1e1100 */
.L_x_194:
[----:B------:R-:W-:Y:S05]  /*9970*/  BSYNC B1 ;  /* 0x0000000000017941 */ /* 0x000fea0003800000 */
.L_x_193:
        /* <DEDUP_REMOVED lines=8> */
[----:B------:R-:W-:-:S05]  /*9a00*/  F2FP.SATFINITE.E5M2.F32.PACK_AB_MERGE_C R23, RZ, R23, RZ ;  /* 0x00000017ff17723e */ /* 0x000fca00048060ff */
[----:B------:R0:W-:Y:S01]  /*9a10*/  @!P4 STG.E.U8 desc[UR18][R26.64+0x98], R23 ;  /* 0x000098171a00c986 */ /* 0x0001e2000c101112 */
[----:B------:R-:W-:Y:S05]  /*9a20*/  @P3 BRA `(.L_x_196) ;  /* 0x0000000000043947 */ /* 0x000fea0003800000 */
[----:B------:R0:W5:Y:S02]  /*9a30*/  LDG.E.U8 R22, desc[UR18][R30.64+0x99] ;  /* 0x000099121e167981 */ /* 0x000164000c1e1100 */
.L_x_196:
[----:B------:R-:W-:Y:S05]  /*9a40*/  BSYNC B1 ;  /* 0x0000000000017941 */ /* 0x000fea0003800000 */
.L_x_195:
        /* <DEDUP_REMOVED lines=8> */
[----:B0-----:R-:W-:-:S05]  /*9ad0*/  F2FP.SATFINITE.E5M2.F32.PACK_AB_MERGE_C R23, RZ, R22, RZ ;  /* 0x00000016ff17723e */ /* 0x001fca00048060ff */
[----:B------:R0:W-:Y:S01]  /*9ae0*/  @!P3 STG.E.U8 desc[UR18][R26.64+0x99], R23 ;  /* 0x000099171a00b986 */ /* 0x0001e2000c101112 */
[----:B------:R-:W-:Y:S05]  /*9af0*/  @P4 BRA `(.L_x_198) ;  /* 0x0000000000044947 */ /* 0x000fea0003800000 */
[----:B------:R0:W5:Y:S02]  /*9b00*/  LDG.E.U8 R21, desc[UR18][R28.64+0xa0] ;  /* 0x0000a0121c157981 */ /* 0x000164000c1e1100 */
.L_x_198:
[----:B------:R-:W-:Y:S05]  /*9b10*/  BSYNC B1 ;  /* 0x0000000000017941 */ /* 0x000fea0003800000 */
.L_x_197:
        /* <DEDUP_REMOVED lines=12> */
.L_x_200:
[----:B------:R-:W-:Y:S05]  /*9be0*/  BSYNC B1 ;  /* 0x0000000000017941 */ /* 0x000fea0003800000 */
.L_x_199:
        /* <DEDUP_REMOVED lines=12> */
.L_x_202:
[----:B------:R-:W-:Y:S05]  /*9cb0*/  BSYNC B1 ;  /* 0x0000000000017941 */ /* 0x000fea0003800000 */
.L_x_201:
        /* <DEDUP_REMOVED lines=12> */
.L_x_204:
[----:B------:R-:W-:Y:S05]  /*9d80*/  BSYNC B1 ;  /* 0x0000000000017941 */ /* 0x000fea0003800000 */
.L_x_203:
        /* <DEDUP_REMOVED lines=12> */
.L_x_206:
[----:B------:R-:W-:Y:S05]  /*9e50*/  BSYNC B1 ;  /* 0x0000000000017941 */ /* 0x000fea0003800000 */
.L_x_205:
        /* <DEDUP_REMOVED lines=12> */
.L_x_208:
[----:B------:R-:W-:Y:S05]  /*9f20*/  BSYNC B1 ;  /* 0x0000000000017941 */ /* 0x000fea0003800000 */
.L_x_207:
        /* <DEDUP_REMOVED lines=12> */
.L_x_210:
[----:B------:R-:W-:Y:S05]  /*9ff0*/  BSYNC B1 ;  /* 0x0000000000017941 */ /* 0x000fea0003800000 */
.L_x_209:
        /* <DEDUP_REMOVED lines=12> */
.L_x_212:
[----:B------:R-:W-:Y:S05]  /*a0c0*/  BSYNC B1 ;  /* 0x0000000000017941 */ /* 0x000fea0003800000 */
.L_x_211:
        /* <DEDUP_REMOVED lines=12> */
.L_x_214:
[----:B------:R-:W-:Y:S05]  /*a190*/  BSYNC B1 ;  /* 0x0000000000017941 */ /* 0x000fea0003800000 */
.L_x_213:
        /* <DEDUP_REMOVED lines=12> */
.L_x_216:
[----:B------:R-:W-:Y:S05]  /*a260*/  BSYNC B1 ;  /* 0x0000000000017941 */ /* 0x000fea0003800000 */
.L_x_215:
        /* <DEDUP_REMOVED lines=12> */
.L_x_218:
[----:B------:R-:W-:Y:S05]  /*a330*/  BSYNC B1 ;  /* 0x0000000000017941 */ /* 0x000fea0003800000 */
.L_x_217:
        /* <DEDUP_REMOVED lines=12> */
.L_x_220:
[----:B------:R-:W-:Y:S05]  /*a400*/  BSYNC B1 ;  /* 0x0000000000017941 */ /* 0x000fea0003800000 */
.L_x_219:
        /* <DEDUP_REMOVED lines=12> */
.L_x_222:
[----:B------:R-:W-:Y:S05]  /*a4d0*/  BSYNC B1 ;  /* 0x0000000000017941 */ /* 0x000fea0003800000 */
.L_x_221:
        /* <DEDUP_REMOVED lines=12> */
.L_x_224:
[----:B------:R-:W-:Y:S05]  /*a5a0*/  BSYNC B1 ;  /* 0x0000000000017941 */ /* 0x000fea0003800000 */
.L_x_223:
        /* <DEDUP_REMOVED lines=12> */
.L_x_226:
[----:B------:R-:W-:Y:S05]  /*a670*/  BSYNC B1 ;  /* 0x0000000000017941 */ /* 0x000fea0003800000 */
.L_x_225:
        /* <DEDUP_REMOVED lines=12> */
.L_x_228:
[----:B------:R-:W-:Y:S05]  /*a740*/  BSYNC B1 ;  /* 0x0000000000017941 */ /* 0x000fea0003800000 */
.L_x_227:
        /* <DEDUP_REMOVED lines=12> */
.L_x_230:
[----:B------:R-:W-:Y:S05]  /*a810*/  BSYNC B1 ;  /* 0x0000000000017941 */ /* 0x000fea0003800000 */
.L_x_229:
        /* <DEDUP_REMOVED lines=12> */
.L_x_232:
[----:B------:R-:W-:Y:S05]  /*a8e0*/  BSYNC B1 ;  /* 0x0000000000017941 */ /* 0x000fea0003800000 */
.L_x_231:
        /* <DEDUP_REMOVED lines=12> */
.L_x_234:
[----:B------:R-:W-:Y:S05]  /*a9b0*/  BSYNC B1 ;  /* 0x0000000000017941 */ /* 0x000fea0003800000 */
.L_x_233:
        /* <DEDUP_REMOVED lines=12> */
.L_x_236:
[----:B------:R-:W-:Y:S05]  /*aa80*/  BSYNC B1 ;  /* 0x0000000000017941 */ /* 0x000fea0003800000 */
.L_x_235:
[----:B-----5:R-:W-:Y:S01]  /*aa90*/  LOP3.LUT R2, R2, 0xff, RZ, 0xc0, !PT ;  /* 0x000000ff02027812 */ /* 0x020fe200078ec0ff */
[----:B------:R-:W-:Y:S01]  /*aaa0*/  BSSY B1, `(.L_x_237) ;  /* 0x000000b000017945 */ /* 0x000fe20003800000 */
[----:B------:R-:W-:Y:S02]  /*aab0*/  ISETP.LT.OR P4, PT, R35, 0xc9, !P0 ;  /* 0x000000c92300780c */ /* 0x000fe40004781670 */
[----:B------:R-:W-:-:S05]  /*aac0*/  F2FP.F16.E5M2.UNPACK_B R2, R2 ;  /* 0x00000002ff02723e */ /* 0x000fca00020004ff */
[----:B------:R-:W-:-:S05]  /*aad0*/  HADD2.F32 R2, -RZ, R2.H0_H0 ;  /* 0x20000002ff027230 */ /* 0x000fca0000004100 */
[----:B0-----:R-:W-:-:S04]  /*aae0*/  FMUL R3, R2, UR21 ;  /* 0x0000001502037c20 */ /* 0x001fc80008400000 */
[----:B------:R-:W-:Y:S01]  /*aaf0*/  FFMA R3, R0, UR20, R3 ;  /* 0x0000001400037c23 */ /* 0x000fe20008000003 */
[----:B------:R-:W-:-:S04]  /*ab00*/  PRMT R0, RZ, 0x7610, R0 ;  /* 0x00007610ff007816 */ /* 0x000fc80000000000 */
[----:B------:R-:W-:-:S05]  /*ab10*/  F2FP.SATFINITE.E5M2.F32.PACK_AB_MERGE_C R3, RZ, R3, RZ ;  /* 0x00000003ff03723e */ /* 0x000fca00048060ff */
[----:B------:R0:W-:Y:S01]  /*ab20*/  @!P3 STG.E.U8 desc[UR18][R26.64+0xc1], R3 ;  /* 0x0000c1031a00b986 */ /* 0x0001e2000c101112 */
[----:B------:R-:W-:Y:S05]  /*ab30*/  @P4 BRA `(.L_x_238) ;  /* 0x0000000000044947 */ /* 0x000fea0003800000 */
[----:B------:R0:W5:Y:S02]  /*ab40*/  LDG.E.U8 R0, desc[UR18][R28.64+0xc8] ;  /* 0x0000c8121c007981 */ /* 0x000164000c1e1100 */
.L_x_238:
[----:B------:R-:W-:Y:S05]  /*ab50*/  BSYNC B1 ;  /* 0x0000000000017941 */ /* 0x000fea0003800000 */
.L_x_237:
[----:B------:R-:W2:Y:S01]  /*ab60*/  LDL.LU R2, [R1] ;  /* 0x0000000001027983 */ /* 0x000ea20000300800 */
[----:B-----5:R-:W-:Y:S01]  /*ab70*/  LOP3.LUT R0, R0, 0xff, RZ, 0xc0, !PT ;  /* 0x000000ff00007812 */ /* 0x020fe200078ec0ff */
[----:B------:R-:W-:Y:S01]  /*ab80*/  BSSY B1, `(.L_x_239) ;  /* 0x000000b000017945 */ /* 0x000fe20003800000 */
[----:B------:R-:W-:Y:S02]  /*ab90*/  ISETP.LT.OR P3, PT, R35, 0xca, !P0 ;  /* 0x000000ca2300780c */ /* 0x000fe40004761670 */
[----:B------:R-:W-:-:S05]  /*aba0*/  F2FP.F16.E5M2.UNPACK_B R0, R0 ;  /* 0x00000000ff00723e */ /* 0x000fca00020004ff */
[----:B------:R-:W-:-:S05]  /*abb0*/  HADD2.F32 R0, -RZ, R0.H0_H0 ;  /* 0x20000000ff007230 */ /* 0x000fca0000004100 */
[----:B------:R-:W-:-:S04]  /*abc0*/  FMUL R0, R0, UR21 ;  /* 0x0000001500007c20 */ /* 0x000fc80008400000 */
[----:B--2---:R-:W-:-:S05]  /*abd0*/  FFMA R0, R2, UR20, R0 ;  /* 0x0000001402007c23 */ /* 0x004fca0008000000 */
[----:B0-----:R-:W-:Y:S02]  /*abe0*/  F2FP.SATFINITE.E5M2.F32.PACK_AB_MERGE_C R3, RZ, R0, RZ ;  /* 0x00000000ff03723e */ /* 0x001fe400048060ff */
[----:B------:R-:W-:-:S03]  /*abf0*/  PRMT R0, RZ, 0x7610, R0 ;  /* 0x00007610ff007816 */ /* 0x000fc60000000000 */
[----:B------:R0:W-:Y:S01]  /*ac00*/  @!P4 STG.E.U8 desc[UR18][R24.64+0xc8], R3 ;  /* 0x0000c8031800c986 */ /* 0x0001e2000c101112 */
[----:B------:R-:W-:Y:S05]  /*ac10*/  @P3 BRA `(.L_x_240) ;  /* 0x0000000000043947 */ /* 0x000fea0003800000 */
[----:B------:R2:W5:Y:S02]  /*ac20*/  LDG.E.U8 R0, desc[UR18][R28.64+0xc9] ;  /* 0x0000c9121c007981 */ /* 0x000564000c1e1100 */
.L_x_240:
[----:B------:R-:W-:Y:S05]  /*ac30*/  BSYNC B1 ;  /* 0x0000000000017941 */ /* 0x000fea0003800000 */
.L_x_239:
[----:B------:R-:W3:Y:S01]  /*ac40*/  LDL.LU R2, [R1+0x4] ;  /* 0x0000040001027983 */ /* 0x000ee20000300800 */
[----:B-----5:R-:W-:Y:S01]  /*ac50*/  LOP3.LUT R0, R0, 0xff, RZ, 0xc0, !PT ;  /* 0x000000ff00007812 */ /* 0x020fe200078ec0ff */
[----:B------:R-:W-:Y:S01]  /*ac60*/  BSSY B1, `(.L_x_241) ;  /* 0x000000b000017945 */ /* 0x000fe20003800000 */
[----:B------:R-:W-:Y:S02]  /*ac70*/  ISETP.LT.OR P4, PT, R35, 0xc9, !P1 ;  /* 0x000000c92300780c */ /* 0x000fe40004f81670 */
[----:B------:R-:W-:-:S05]  /*ac80*/  F2FP.F16.E5M2.UNPACK_B R0, R0 ;  /* 0x00000000ff00723e */ /* 0x000fca00020004ff */
[----:B------:R-:W-:-:S05]  /*ac90*/  HADD2.F32 R0, -RZ, R0.H0_H0 ;  /* 0x20000000ff007230 */ /* 0x000fca0000004100 */
[----:B------:R-:W-:-:S04]  /*aca0*/  FMUL R0, R0, UR21 ;  /* 0x0000001500007c20 */ /* 0x000fc80008400000 */
[----:B---3--:R-:W-:-:S05]  /*acb0*/  FFMA R0, R2, UR20, R0 ;  /* 0x0000001402007c23 */ /* 0x008fca0008000000 */
[----:B0-----:R-:W-:Y:S02]  /*acc0*/  F2FP.SATFINITE.E5M2.F32.PACK_AB_MERGE_C R3, RZ, R0, RZ ;  /* 0x00000000ff03723e */ /* 0x001fe400048060ff */
[----:B------:R-:W-:-:S03]  /*acd0*/  PRMT R0, RZ, 0x7610, R0 ;  /* 0x00007610ff007816 */ /* 0x000fc60000000000 */
[----:B------:R0:W-:Y:S01]  /*ace0*/  @!P3 STG.E.U8 desc[UR18][R24.64+0xc9], R3 ;  /* 0x0000c9031800b986 */ /* 0x0001e2000c101112 */
[----:B------:R-:W-:Y:S05]  /*acf0*/  @P4 BRA `(.L_x_242) ;  /* 0x0000000000044947 */ /* 0x000fea0003800000 */
[----:B------:R3:W5:Y:S02]  /*ad00*/  LDG.E.U8 R0, desc[UR18][R30.64+0xc8] ;  /* 0x0000c8121e007981 */ /* 0x000764000c1e1100 */
.L_x_242:
[----:B------:R-:W-:Y:S05]  /*ad10*/  BSYNC B1 ;  /* 0x0000000000017941 */ /* 0x000fea0003800000 */
.L_x_241:
[----:B------:R-:W2:Y:S01]  /*ad20*/  LDL.LU R2, [R1+0x8] ;  /* 0x0000080001027983 */ /* 0x000ea20000300800 */
        /* <DEDUP_REMOVED lines=12> */
.L_x_244:
[----:B------:R-:W-:Y:S05]  /*adf0*/  BSYNC B1 ;  /* 0x0000000000017941 */ /* 0x000fea0003800000 */
.L_x_243:
        /* <DEDUP_REMOVED lines=13> */
.L_x_246:
[----:B------:R-:W-:Y:S05]  /*aed0*/  BSYNC B1 ;  /* 0x0000000000017941 */ /* 0x000fea0003800000 */
.L_x_245:
        /* <DEDUP_REMOVED lines=13> */
.L_x_248:
[----:B------:R-:W-:Y:S05]  /*afb0*/  BSYNC B1 ;  /* 0x0000000000017941 */ /* 0x000fea0003800000 */
.L_x_247:
        /* <DEDUP_REMOVED lines=13> */
.L_x_250:
[----:B------:R-:W-:Y:S05]  /*b090*/  BSYNC B1 ;  /* 0x0000000000017941 */ /* 0x000fea0003800000 */
.L_x_249:
        /* <DEDUP_REMOVED lines=13> */
.L_x_252:
[----:B------:R-:W-:Y:S05]  /*b170*/  BSYNC B1 ;  /* 0x0000000000017941 */ /* 0x000fea0003800000 */
.L_x_251:
        /* <DEDUP_REMOVED lines=13> */
.L_x_254:
[----:B------:R-:W-:Y:S05]  /*b250*/  BSYNC B1 ;  /* 0x0000000000017941 */ /* 0x000fea0003800000 */
.L_x_253:
        /* <DEDUP_REMOVED lines=13> */
.L_x_256:
[----:B------:R-:W-:Y:S05]  /*b330*/  BSYNC B1 ;  /* 0x0000000000017941 */ /* 0x000fea0003800000 */
.L_x_255:
        /* <DEDUP_REMOVED lines=13> */
.L_x_258:
[----:B------:R-:W-:Y:S05]  /*b410*/  BSYNC B1 ;  /* 0x0000000000017941 */ /* 0x000fea0003800000 */
.L_x_257:
        /* <DEDUP_REMOVED lines=13> */
.L_x_260:
[----:B------:R-:W-:Y:S05]  /*b4f0*/  BSYNC B1 ;  /* 0x0000000000017941 */ /* 0x000fea0003800000 */
.L_x_259:
        /* <DEDUP_REMOVED lines=13> */
.L_x_262:
[----:B------:R-:W-:Y:S05]  /*b5d0*/  BSYNC B1 ;  /* 0x0000000000017941 */ /* 0x000fea0003800000 */
.L_x_261:
        /* <DEDUP_REMOVED lines=13> */
.L_x_264:
[----:B------:R-:W-:Y:S05]  /*b6b0*/  BSYNC B1 ;  /* 0x0000000000017941 */ /* 0x000fea0003800000 */
.L_x_263:
        /* <DEDUP_REMOVED lines=13> */
.L_x_266:
[----:B------:R-:W-:Y:S05]  /*b790*/  BSYNC B1 ;  /* 0x0000000000017941 */ /* 0x000fea0003800000 */
.L_x_265:
        /* <DEDUP_REMOVED lines=13> */
.L_x_268:
[----:B------:R-:W-:Y:S05]  /*b870*/  BSYNC B1 ;  /* 0x0000000000017941 */ /* 0x000fea0003800000 */
.L_x_267:
        /* <DEDUP_REMOVED lines=13> */
.L_x_270:
[----:B------:R-:W-:Y:S05]  /*b950*/  BSYNC B1 ;  /* 0x0000000000017941 */ /* 0x000fea0003800000 */
.L_x_269:
        /* <DEDUP_REMOVED lines=13> */
.L_x_272:
[----:B------:R-:W-:Y:S05]  /*ba30*/  BSYNC B1 ;  /* 0x0000000000017941 */ /* 0x000fea0003800000 */
.L_x_271:
        /* <DEDUP_REMOVED lines=13> */
.L_x_274:
[----:B------:R-:W-:Y:S05]  /*bb10*/  BSYNC B1 ;  /* 0x0000000000017941 */ /* 0x000fea0003800000 */
.L_x_273:
        /* <DEDUP_REMOVED lines=13> */
.L_x_276:
[----:B------:R-:W-:Y:S05]  /*bbf0*/  BSYNC B1 ;  /* 0x0000000000017941 */ /* 0x000fea0003800000 */
.L_x_275:
        /* <DEDUP_REMOVED lines=13> */
.L_x_278:
[----:B------:R-:W-:Y:S05]  /*bcd0*/  BSYNC B1 ;  /* 0x0000000000017941 */ /* 0x000fea0003800000 */
.L_x_277:
        /* <DEDUP_REMOVED lines=13> */
.L_x_280:
[----:B------:R-:W-:Y:S05]  /*bdb0*/  BSYNC B1 ;  /* 0x0000000000017941 */ /* 0x000fea0003800000 */
.L_x_279:
        /* <DEDUP_REMOVED lines=13> */
.L_x_282:
[----:B------:R-:W-:Y:S05]  /*be90*/  BSYNC B1 ;  /* 0x0000000000017941 */ /* 0x000fea0003800000 */
.L_x_281:
        /* <DEDUP_REMOVED lines=13> */
.L_x_284:
[----:B------:R-:W-:Y:S05]  /*bf70*/  BSYNC B1 ;  /* 0x0000000000017941 */ /* 0x000fea0003800000 */
.L_x_283:
        /* <DEDUP_REMOVED lines=13> */
.L_x_286:
[----:B------:R-:W-:Y:S05]  /*c050*/  BSYNC B1 ;  /* 0x0000000000017941 */ /* 0x000fea0003800000 */
.L_x_285:
        /* <DEDUP_REMOVED lines=13> */
.L_x_288:
[----:B------:R-:W-:Y:S05]  /*c130*/  BSYNC B1 ;  /* 0x0000000000017941 */ /* 0x000fea0003800000 */
.L_x_287:
        /* <DEDUP_REMOVED lines=13> */
.L_x_290:
[----:B------:R-:W-:Y:S05]  /*c210*/  BSYNC B1 ;  /* 0x0000000000017941 */ /* 0x000fea0003800000 */
.L_x_289:
        /* <DEDUP_REMOVED lines=13> */
.L_x_292:
[----:B------:R-:W-:Y:S05]  /*c2f0*/  BSYNC B1 ;  /* 0x0000000000017941 */ /* 0x000fea0003800000 */
.L_x_291:
[----:B------:R-:W-:Y:S05]  /*c300*/  @P1 BRA `(.L_x_293) ;  /* 0x00000020009c1947 */ /* 0x000fea0003800000 */
[----:B------:R-:W2:Y:S01]  /*c310*/  LDL.LU R2, [R1+0x6c] ;  /* 0x00006c0001027983 */ /* 0x000ea20000300800 */
[----:B-----5:R-:W-:-:S04]  /*c320*/  LOP3.LUT R0, R0, 0xff, RZ, 0xc0, !PT ;  /* 0x000000ff00007812 */ /* 0x020fc800078ec0ff */
[----:B------:R-:W-:-:S05]  /*c330*/  F2FP.F16.E5M2.UNPACK_B R0, R0 ;  /* 0x00000000ff00723e */ /* 0x000fca00020004ff */
[----:B------:R-:W-:-:S05]  /*c340*/  HADD2.F32 R0, -RZ, R0.H0_H0 ;  /* 0x20000000ff007230 */ /* 0x000fca0000004100 */
[----:B------:R-:W-:-:S04]  /*c350*/  FMUL R0, R0, UR21 ;  /* 0x0000001500007c20 */ /* 0x000fc80008400000 */
[----:B--2---:R-:W-:-:S05]  /*c360*/  FFMA R0, R2, UR20, R0 ;  /* 0x0000001402007c23 */ /* 0x004fca0008000000 */
[----:B0-----:R-:W-:-:S05]  /*c370*/  F2FP.SATFINITE.E5M2.F32.PACK_AB_MERGE_C R3, RZ, R0, RZ ;  /* 0x00000000ff03723e */ /* 0x001fca00048060ff */
[----:B------:R0:W-:Y:S01]  /*c380*/  STG.E.U8 desc[UR18][R26.64+0xf9], R3 ;  /* 0x0000f9031a007986 */ /* 0x0001e2000c101112 */
[----:B------:R-:W-:Y:S05]  /*c390*/  BRA `(.L_x_293) ;  /* 0x0000002000787947 */ /* 0x000fea0003800000 */
.L_x_36:
[----:B------:R-:W-:Y:S01]  /*c3a0*/  ISETP.GE.AND P1, PT, R38, 0x1, PT ;  /* 0x000000012600780c */ /* 0x000fe20003f26270 */
[----:B------:R-:W-:Y:S01]  /*c3b0*/  FMUL R228, R228, UR20 ;  /* 0x00000014e4e47c20 */ /* 0x000fe20008400000 */
[----:B------:R-:W-:Y:S01]  /*c3c0*/  FMUL R227, R227, UR20 ;  /* 0x00000014e3e37c20 */ /* 0x000fe20008400000 */
[----:B------:R-:W-:Y:S01]  /*c3d0*/  ISETP.GE.AND P0, PT, R38, 0x9, PT ;  /* 0x000000092600780c */ /* 0x000fe20003f06270 */
[----:B------:R-:W-:Y:S01]  /*c3e0*/  FMUL R226, R226, UR20 ;  /* 0x00000014e2e27c20 */ /* 0x000fe20008400000 */
[C---:B------:R-:W-:Y:S02]  /*c3f0*/  ISETP.LT.OR P4, PT, R35.reuse, 0x1, !P1 ;  /* 0x000000012300780c */ /* 0x040fe40004f81670 */
[----:B------:R-:W-:Y:S02]  /*c400*/  ISETP.LT.OR P5, PT, R35, 0x2, !P1 ;  /* 0x000000022300780c */ /* 0x000fe40004fa1670 */
[----:B------:R-:W-:Y:S02]  /*c410*/  F2FP.SATFINITE.E5M2.F32.PACK_AB_MERGE_C R29, RZ, R228, RZ ;  /* 0x000000e4ff1d723e */ /* 0x000fe400048060ff */
[----:B------:R-:W-:-:S02]  /*c420*/  F2FP.SATFINITE.E5M2.F32.PACK_AB_MERGE_C R227, RZ, R227, RZ ;  /* 0x000000e3ffe3723e */ /* 0x000fc400048060ff */
[----:B------:R-:W-:Y:S01]  /*c430*/  ISETP.LT.OR P3, PT, R35, 0x1, !P0 ;  /* 0x000000012300780c */ /* 0x000fe20004761670 */
[----:B------:R-:W-:-:S04]  /*c440*/  FMUL R225, R225, UR20 ;  /* 0x00000014e1e17c20 */ /* 0x000fc80008400000 */
[----:B------:R0:W-:Y:S01]  /*c450*/  @!P4 STG.E.U8 desc[UR18][R24.64], R29 ;  /* 0x0000001d1800c986 */ /* 0x0001e2000c101112 */
[----:B------:R-:W-:-:S03]  /*c460*/  ISETP.LT.OR P4, PT, R35, 0x2, !P0 ;  /* 0x000000022300780c */ /* 0x000fc60004781670 */
[----:B------:R2:W-:Y:S01]  /*c470*/  @!P5 STG.E.U8 desc[UR18][R24.64+0x1], R227 ;  /* 0x000001e31800d986 */ /* 0x0005e2000c101112 */
[C---:B------:R-:W-:Y:S01]  /*c480*/  ISETP.LT.OR P5, PT, R35.reuse, 0x9, !P1 ;  /* 0x000000092300780c */ /* 0x040fe20004fa1670 */
[----:B------:R-:W-:Y:S01]  /*c490*/  FMUL R224, R224, UR20 ;  /* 0x00000014e0e07c20 */ /* 0x000fe20008400000 */
[----:B------:R-:W-:Y:S01]  /*c4a0*/  ISETP.LT.OR P6, PT, R35, 0xa, !P1 ;  /* 0x0000000a2300780c */ /* 0x000fe20004fc1670 */
[----:B------:R-:W-:Y:S01]  /*c4b0*/  FMUL R223, R223, UR20 ;  /* 0x00000014dfdf7c20 */ /* 0x000fe20008400000 */
[----:B------:R-:W-:Y:S02]  /*c4c0*/  F2FP.SATFINITE.E5M2.F32.PACK_AB_MERGE_C R31, RZ, R226, RZ ;  /* 0x000000e2ff1f723e */ /* 0x000fe400048060ff */
[----:B------:R-:W-:Y:S02]  /*c4d0*/  F2FP.SATFINITE.E5M2.F32.PACK_AB_MERGE_C R225, RZ, R225, RZ ;  /* 0x000000e1ffe1723e */ /* 0x000fe400048060ff */
[----:B0-----:R-:W-:Y:S01]  /*c4e0*/  F2FP.SATFINITE.E5M2.F32.PACK_AB_MERGE_C R29, RZ, R224, RZ ;  /* 0x000000e0ff1d723e */ /* 0x001fe200048060ff */
[----:B------:R-:W-:Y:S01]  /*c4f0*/  @!P3 STG.E.U8 desc[UR18][R26.64], R31 ;  /* 0x0000001f1a00b986 */ /* 0x000fe2000c101112 */
[----:B------:R-:W-:-:S02]  /*c500*/  F2FP.SATFINITE.E5M2.F32.PACK_AB_MERGE_C R223, RZ, R223, RZ ;  /* 0x000000dfffdf723e */ /* 0x000fc400048060ff */
[C---:B------:R-:W-:Y:S01]  /*c510*/  ISETP.LT.OR P3, PT, R35.reuse, 0x9, !P0 ;  /* 0x000000092300780c */ /* 0x040fe20004761670 */
[----:B------:R-:W-:Y:S01]  /*c520*/  @!P4 STG.E.U8 desc[UR18][R26.64+0x1], R225 ;  /* 0x000001e11a00c986 */ /* 0x000fe2000c101112 */
[----:B------:R-:W-:-:S03]  /*c530*/  ISETP.LT.OR P4, PT, R35, 0xa, !P0 ;  /* 0x0000000a2300780c */ /* 0x000fc60004781670 */
[----:B------:R0:W-:Y:S01]  /*c540*/  @!P5 STG.E.U8 desc[UR18][R24.64+0x8], R29 ;  /* 0x0000081d1800d986 */ /* 0x0001e2000c101112 */
[----:B------:R-:W-:Y:S01]  /*c550*/  ISETP.LT.OR P5, PT, R35, 0x11, !P1 ;  /* 0x000000112300780c */ /* 0x000fe20004fa1670 */
[----:B------:R-:W-:Y:S01]  /*c560*/  FMUL R222, R222, UR20 ;  /* 0x00000014dede7c20 */ /* 0x000fe20008400000 */
[----:B------:R-:W-:Y:S01]  /*c570*/  FMUL R221, R221, UR20 ;  /* 0x00000014dddd7c20 */ /* 0x000fe20008400000 */
[----:B------:R-:W-:Y:S01]  /*c580*/  FMUL R220, R220, UR20 ;  /* 0x00000014dcdc7c20 */ /* 0x000fe20008400000 */
[----:B------:R-:W-:Y:S01]  /*c590*/  @!P6 STG.E.U8 desc[UR18][R24.64+0x9], R223 ;  /* 0x000009df1800e986 */ /* 0x000fe2000c101112 */
[----:B------:R-:W-:Y:S01]  /*c5a0*/  ISETP.LT.OR P6, PT, R35, 0x12, !P1 ;  /* 0x000000122300780c */ /* 0x000fe20004fc1670 */
[----:B------:R-:W-:Y:S01]  /*c5b0*/  FMUL R219, R219, UR20 ;  /* 0x00000014dbdb7c20 */ /* 0x000fe20008400000 */
[----:B------:R-:W-:Y:S01]  /*c5c0*/  F2FP.SATFINITE.E5M2.F32.PACK_AB_MERGE_C R33, RZ, R222, RZ ;  /* 0x000000deff21723e */ /* 0x000fe200048060ff */
[----:B--2---:R-:W2:Y:S01]  /*c5d0*/  LDL.LU R227, [R1+0x8] ;  /* 0x0000080001e37983 */ /* 0x004ea20000300800 */
[----:B------:R-:W-:-:S02]  /*c5e0*/  F2FP.SATFINITE.E5M2.F32.PACK_AB_MERGE_C R221, RZ, R221, RZ ;  /* 0x000000ddffdd723e */ /* 0x000fc400048060ff */
[----:B0-----:R-:W-:Y:S01]  /*c5f0*/  F2FP.SATFINITE.E5M2.F32.PACK_AB_MERGE_C R29, RZ, R220, RZ ;  /* 0x000000dcff1d723e */ /* 0x001fe200048060ff */
[----:B------:R-:W3:Y:S04]  /*c600*/  LDL.LU R226, [R1+0x4] ;  /* 0x0000040001e27983 */ /* 0x000ee80000300800 */
[----:B------:R-:W4:Y:S01]  /*c610*/  LDL.LU R224, [R1] ;  /* 0x0000000001e07983 */ /* 0x000f220000300800 */
[----:B------:R-:W-:-:S03]  /*c620*/  F2FP.SATFINITE.E5M2.F32.PACK_AB_MERGE_C R219, RZ, R219, RZ ;  /* 0x000000dbffdb723e */ /* 0x000fc600048060ff */
[----:B------:R-:W-:Y:S01]  /*c630*/  @!P3 STG.E.U8 desc[UR18][R26.64+0x8], R33 ;  /* 0x000008211a00b986 */ /* 0x000fe2000c101112 */
[----:B------:R-:W-:-:S03]  /*c640*/  ISETP.LT.OR P3, PT, R35, 0x11, !P0 ;  /* 0x000000112300780c */ /* 0x000fc60004761670 */
        /* <DEDUP_REMOVED lines=11> */
[----:B------:R-:W-:Y:S01]  /*c700*/  FMUL R214, R214, UR20 ;  /* 0x00000014d6d67c20 */ /* 0x000fe20008400000 */
[----:B------:R-:W-:Y:S01]  /*c710*/  F2FP.SATFINITE.E5M2.F32.PACK_AB_MERGE_C R217, RZ, R217, RZ ;  /* 0x000000d9ffd9723e */ /* 0x000fe200048060ff */
[----:B------:R-:W-:Y:S01]  /*c720*/  FMUL R213, R213, UR20 ;  /* 0x00000014d5d57c20 */ /* 0x000fe20008400000 */
[----:B0-----:R-:W-:Y:S01]  /*c730*/  F2FP.SATFINITE.E5M2.F32.PACK_AB_MERGE_C R29, RZ, R216, RZ ;  /* 0x000000d8ff1d723e */ /* 0x001fe200048060ff */
[----:B------:R-:W-:Y:S01]  /*c740*/  @!P3 STG.E.U8 desc[UR18][R26.64+0x10], R31 ;  /* 0x0000101f1a00b986 */ /* 0x000fe2000c101112 */
[----:B------:R-:W-:-:S02]  /*c750*/  F2FP.SATFINITE.E5M2.F32.PACK_AB_MERGE_C R215, RZ, R215, RZ ;  /* 0x000000d7ffd7723e */ /* 0x000fc400048060ff */
[C---:B------:R-:W-:Y:S01]  /*c760*/  ISETP.LT.OR P3, PT, R35.reuse, 0x19, !P0 ;  /* 0x000000192300780c */ /* 0x040fe20004761670 */
[----:B------:R-:W-:Y:S01]  /*c770*/  @!P4 STG.E.U8 desc[UR18][R26.64+0x11], R217 ;  /* 0x000011d91a00c986 */ /* 0x000fe2000c101112 */
[----:B------:R-:W-:-:S03]  /*c780*/  ISETP.LT.OR P4, PT, R35, 0x1a, !P0 ;  /* 0x0000001a2300780c */ /* 0x000fc60004781670 */
[----:B------:R0:W-:Y:S01]  /*c790*/  @!P5 STG.E.U8 desc[UR18][R24.64+0x18], R29 ;  /* 0x0000181d1800d986 */ /* 0x0001e2000c101112 */
[C---:B------:R-:W-:Y:S01]  /*c7a0*/  ISETP.LT.OR P5, PT, R35.reuse, 0x21, !P1 ;  /* 0x000000212300780c */ /* 0x040fe20004fa1670 */
[----:B------:R-:W-:Y:S02]  /*c7b0*/  FMUL R212, R212, UR20 ;  /* 0x00000014d4d47c20 */ /* 0x000fe40008400000 */
[----:B------:R-:W-:Y:S01]  /*c7c0*/  @!P6 STG.E.U8 desc[UR18][R24.64+0x19], R215 ;  /* 0x000019d71800e986 */ /* 0x000fe2000c101112 */
[----:B------:R-:W-:Y:S01]  /*c7d0*/  ISETP.LT.OR P6, PT, R35, 0x22, !P1 ;  /* 0x000000222300780c */ /* 0x000fe20004fc1670 */
[----:B------:R-:W-:Y:S01]  /*c7e0*/  FMUL R211, R211, UR20 ;  /* 0x00000014d3d37c20 */ /* 0x000fe20008400000 */
[----:B------:R-:W-:Y:S01]  /*c7f0*/  F2FP.SATFINITE.E5M2.F32.PACK_AB_MERGE_C R33, RZ, R214, RZ ;  /* 0x000000d6ff21723e */ /* 0x000fe200048060ff */
[----:B------:R-:W-:Y:S01]  /*c800*/  FMUL R210, R210, UR20 ;  /* 0x00000014d2d27c20 */ /* 0x000fe20008400000 */
[----:B------:R-:W-:Y:S01]  /*c810*/  F2FP.SATFINITE.E5M2.F32.PACK_AB_MERGE_C R213, RZ, R213, RZ ;  /* 0x000000d5ffd5723e */ /* 0x000fe200048060ff */
[----:B------:R-:W-:Y:S01]  /*c820*/  FMUL R209, R209, UR20 ;  /* 0x00000014d1d17c20 */ /* 0x000fe20008400000 */
        /* <DEDUP_REMOVED lines=8> */
[----:B------:R-:W-:-:S03]  /*c8b0*/  ISETP.LT.OR P5, PT, R35, 0x29, !P1 ;  /* 0x000000292300780c */ /* 0x000fc60004fa1670 */
        /* <DEDUP_REMOVED lines=240> */
[----:B------:R1:W-:Y:S01]  /*d7c0*/  @!P6 STG.E.U8 desc[UR18][R24.64+0x99], R23 ;  /* 0x000099171800e986 */ /* 0x0003e2000c101112 */
        /* <DEDUP_REMOVED lines=11> */
[----:B------:R0:W-:Y:S01]  /*d880*/  @!P4 STG.E.U8 desc[UR18][R26.64+0x99], R21 ;  /* 0x000099151a00c986 */ /* 0x0001e2000c101112 */
[----:B------:R-:W-:-:S03]  /*d890*/  ISETP.LT.OR P4, PT, R35, 0xa2, !P0 ;  /* 0x000000a22300780c */ /* 0x000fc60004781670 */
[----:B------:R-:W-:Y:S01]  /*d8a0*/  @!P5 STG.E.U8 desc[UR18][R24.64+0xa0], R29 ;  /* 0x0000a01d1800d986 */ /* 0x000fe2000c101112 */
[----:B------:R-:W-:-:S03]  /*d8b0*/  ISETP.LT.OR P5, PT, R35, 0xa9, !P1 ;  /* 0x000000a92300780c */ /* 0x000fc60004fa1670 */
[----:B------:R2:W-:Y:S01]  /*d8c0*/  @!P6 STG.E.U8 desc[UR18][R24.64+0xa1], R19 ;  /* 0x0000a1131800e986 */ /* 0x0005e2000c101112 */
[----:B------:R-:W-:Y:S01]  /*d8d0*/  ISETP.LT.OR P6, PT, R35, 0xaa, !P1 ;  /* 0x000000aa2300780c */ /* 0x000fe20004fc1670 */
[----:B------:R-:W-:Y:S01]  /*d8e0*/  FMUL R15, R15, UR20 ;  /* 0x000000140f0f7c20 */ /* 0x000fe20008400000 */
[----:B-1----:R-:W-:Y:S01]  /*d8f0*/  F2FP.SATFINITE.E5M2.F32.PACK_AB_MERGE_C R23, RZ, R18, RZ ;  /* 0x00000012ff17723e */ /* 0x002fe200048060ff */
[----:B------:R-:W-:Y:S01]  /*d900*/  FMUL R14, R14, UR20 ;  /* 0x000000140e0e7c20 */ /* 0x000fe20008400000 */
[----:B------:R-:W-:Y:S01]  /*d910*/  F2FP.SATFINITE.E5M2.F32.PACK_AB_MERGE_C R17, RZ, R17, RZ ;  /* 0x00000011ff11723e */ /* 0x000fe200048060ff */
[----:B------:R-:W-:Y:S01]  /*d920*/  FMUL R13, R13, UR20 ;  /* 0x000000140d0d7c20 */ /* 0x000fe20008400000 */
[----:B0-----:R-:W-:Y:S01]  /*d930*/  F2FP.SATFINITE.E5M2.F32.PACK_AB_MERGE_C R21, RZ, R16, RZ ;  /* 0x00000010ff15723e */ /* 0x001fe200048060ff */
[----:B------:R-:W-:Y:S01]  /*d940*/  @!P3 STG.E.U8 desc[UR18][R26.64+0xa0], R23 ;  /* 0x0000a0171a00b986 */ /* 0x000fe2000c101112 */
[----:B------:R-:W-:Y:S02]  /*d950*/  F2FP.SATFINITE.E5M2.F32.PACK_AB_MERGE_C R15, RZ, R15, RZ ;  /* 0x0000000fff0f723e */ /* 0x000fe400048060ff */
[C---:B------:R-:W-:Y:S01]  /*d960*/  ISETP.LT.OR P3, PT, R35.reuse, 0xa9, !P0 ;  /* 0x000000a92300780c */ /* 0x040fe20004761670 */
[----:B------:R-:W-:Y:S01]  /*d970*/  @!P4 STG.E.U8 desc[UR18][R26.64+0xa1], R17 ;  /* 0x0000a1111a00c986 */ /* 0x000fe2000c101112 */
[----:B------:R-:W-:-:S03]  /*d980*/  ISETP.LT.OR P4, PT, R35, 0xaa, !P0 ;  /* 0x000000aa2300780c */ /* 0x000fc60004781670 */
[----:B------:R-:W-:Y:S01]  /*d990*/  @!P5 STG.E.U8 desc[UR18][R24.64+0xa8], R21 ;  /* 0x0000a8151800d986 */ /* 0x000fe2000c101112 */
[C---:B------:R-:W-:Y:S01]  /*d9a0*/  ISETP.LT.OR P5, PT, R35.reuse, 0xb1, !P1 ;  /* 0x000000b12300780c */ /* 0x040fe20004fa1670 */
[----:B------:R-:W-:Y:S02]  /*d9b0*/  FMUL R12, R12, UR20 ;  /* 0x000000140c0c7c20 */ /* 0x000fe40008400000 */
[----:B------:R0:W-:Y:S01]  /*d9c0*/  @!P6 STG.E.U8 desc[UR18][R24.64+0xa9], R15 ;  /* 0x0000a90f1800e986 */ /* 0x0001e2000c101112 */
[----:B------:R-:W-:Y:S01]  /*d9d0*/  ISETP.LT.OR P6, PT, R35, 0xb2, !P1 ;  /* 0x000000b22300780c */ /* 0x000fe20004fc1670 */
[----:B------:R-:W-:Y:S01]  /*d9e0*/  FMUL R11, R11, UR20 ;  /* 0x000000140b0b7c20 */ /* 0x000fe20008400000 */
[----:B--2---:R-:W-:Y:S01]  /*d9f0*/  F2FP.SATFINITE.E5M2.F32.PACK_AB_MERGE_C R19, RZ, R14, RZ ;  /* 0x0000000eff13723e */ /* 0x004fe200048060ff */
[----:B------:R-:W2:Y:S01]  /*da00*/  LDL.LU R223, [R1+0x18] ;  /* 0x0000180001df7983 */ /* 0x000ea20000300800 */
[----:B------:R-:W-:Y:S02]  /*da10*/  F2FP.SATFINITE.E5M2.F32.PACK_AB_MERGE_C R13, RZ, R13, RZ ;  /* 0x0000000dff0d723e */ /* 0x000fe400048060ff */
[----:B------:R-:W-:Y:S01]  /*da20*/  F2FP.SATFINITE.E5M2.F32.PACK_AB_MERGE_C R11, RZ, R11, RZ ;  /* 0x0000000bff0b723e */ /* 0x000fe200048060ff */
[----:B------:R-:W-:Y:S01]  /*da30*/  @!P3 STG.E.U8 desc[UR18][R26.64+0xa8], R19 ;  /* 0x0000a8131a00b986 */ /* 0x000fe2000c101112 */
[----:B0-----:R-:W-:-:S03]  /*da40*/  F2FP.SATFINITE.E5M2.F32.PACK_AB_MERGE_C R15, RZ, R12, RZ ;  /* 0x0000000cff0f723e */ /* 0x001fc600048060ff */
[----:B------:R0:W-:Y:S01]  /*da50*/  @!P4 STG.E.U8 desc[UR18][R26.64+0xa9], R13 ;  /* 0x0000a90d1a00c986 */ /* 0x0001e2000c101112 */
[C---:B------:R-:W-:Y:S02]  /*da60*/  ISETP.LT.OR P3, PT, R35.reuse, 0xb1, !P0 ;  /* 0x000000b12300780c */ /* 0x040fe40004761670 */
[C---:B------:R-:W-:Y:S01]  /*da70*/  ISETP.LT.OR P4, PT, R35.reuse, 0xb2, !P0 ;  /* 0x000000b22300780c */ /* 0x040fe20004781670 */
[----:B------:R-:W-:Y:S01]  /*da80*/  @!P5 STG.E.U8 desc[UR18][R24.64+0xb0], R15 ;  /* 0x0000b00f1800d986 */ /* 0x000fe2000c101112 */
[----:B------:R-:W-:Y:S01]  /*da90*/  ISETP.LT.OR P5, PT, R35, 0xb9, !P1 ;  /* 0x000000b92300780c */ /* 0x000fe20004fa1670 */
[----:B------:R-:W-:Y:S01]  /*daa0*/  FMUL R10, R10, UR20 ;  /* 0x000000140a0a7c20 */ /* 0x000fe20008400000 */
[----:B------:R-:W-:Y:S01]  /*dab0*/  FMUL R9, R9, UR20 ;  /* 0x0000001409097c20 */ /* 0x000fe20008400000 */
[----:B------:R-:W2:Y:S01]  /*dac0*/  LDL.LU R222, [R1+0x14] ;  /* 0x0000140001de7983 */ /* 0x000ea20000300800 */
[----:B------:R-:W-:-:S03]  /*dad0*/  FMUL R8, R8, UR20 ;  /* 0x0000001408087c20 */ /* 0x000fc60008400000 */
[----:B------:R-:W2:Y:S01]  /*dae0*/  LDL.LU R220, [R1+0x10] ;  /* 0x0000100001dc7983 */ /* 0x000ea20000300800 */
[----:B------:R-:W-:-:S03]  /*daf0*/  F2FP.SATFINITE.E5M2.F32.PACK_AB_MERGE_C R17, RZ, R10, RZ ;  /* 0x0000000aff11723e */ /* 0x000fc600048060ff */
[----:B------:R-:W2:Y:S01]  /*db00*/  LDL.LU R221, [R1+0xc] ;  /* 0x00000c0001dd7983 */ /* 0x000ea20000300800 */
[----:B------:R-:W-:Y:S01]  /*db10*/  F2FP.SATFINITE.E5M2.F32.PACK_AB_MERGE_C R9, RZ, R9, RZ ;  /* 0x00000009ff09723e */ /* 0x000fe200048060ff */
[----:B------:R-:W-:Y:S01]  /*db20*/  FMUL R7, R7, UR20 ;  /* 0x0000001407077c20 */ /* 0x000fe20008400000 */
[----:B0-----:R-:W-:Y:S01]  /*db30*/  F2FP.SATFINITE.E5M2.F32.PACK_AB_MERGE_C R13, RZ, R8, RZ ;  /* 0x00000008ff0d723e */ /* 0x001fe200048060ff */
[----:B------:R0:W-:Y:S01]  /*db40*/  @!P6 STG.E.U8 desc[UR18][R24.64+0xb1], R11 ;  /* 0x0000b10b1800e986 */ /* 0x0001e2000c101112 */
[----:B------:R-:W-:Y:S01]  /*db50*/  ISETP.LT.OR P6, PT, R35, 0xba, !P1 ;  /* 0x000000ba2300780c */ /* 0x000fe20004fc1670 */
[----:B-----5:R-:W-:Y:S01]  /*db60*/  FMUL R2, R2, UR20 ;  /* 0x0000001402027c20 */ /* 0x020fe20008400000 */
[----:B------:R-:W-:Y:S01]  /*db70*/  F2FP.SATFINITE.E5M2.F32.PACK_AB_MERGE_C R7, RZ, R7, RZ ;  /* 0x00000007ff07723e */ /* 0x000fe200048060ff */
[----:B------:R-:W-:Y:S01]  /*db80*/  @!P3 STG.E.U8 desc[UR18][R26.64+0xb0], R17 ;  /* 0x0000b0111a00b986 */ /* 0x000fe2000c101112 */
[----:B------:R-:W-:Y:S01]  /*db90*/  FMUL R3, R3, UR20 ;  /* 0x0000001403037c20 */ /* 0x000fe20008400000 */
[----:B------:R-:W-:Y:S01]  /*dba0*/  FMUL R4, R4, UR20 ;  /* 0x0000001404047c20 */ /* 0x000fe20008400000 */
[C---:B------:R-:W-:Y:S01]  /*dbb0*/  ISETP.LT.OR P3, PT, R35.reuse, 0xb9, !P0 ;  /* 0x000000b92300780c */ /* 0x040fe20004761670 */
[----:B------:R1:W-:Y:S01]  /*dbc0*/  @!P4 STG.E.U8 desc[UR18][R26.64+0xb1], R9 ;  /* 0x0000b1091a00c986 */ /* 0x0003e2000c101112 */
[----:B------:R-:W-:Y:S01]  /*dbd0*/  ISETP.LT.OR P4, PT, R35, 0xba, !P0 ;  /* 0x000000ba2300780c */ /* 0x000fe20004781670 */
[----:B------:R-:W-:Y:S01]  /*dbe0*/  FMUL R6, R6, UR20 ;  /* 0x0000001406067c20 */ /* 0x000fe20008400000 */
[----:B------:R-:W-:Y:S01]  /*dbf0*/  FMUL R5, R5, UR20 ;  /* 0x0000001405057c20 */ /* 0x000fe20008400000 */
[----:B------:R3:W-:Y:S01]  /*dc00*/  @!P5 STG.E.U8 desc[UR18][R24.64+0xb8], R13 ;  /* 0x0000b80d1800d986 */ /* 0x0007e2000c101112 */
[----:B------:R-:W-:Y:S01]  /*dc10*/  ISETP.LT.OR P5, PT, R35, 0xc1, !P1 ;  /* 0x000000c12300780c */ /* 0x000fe20004fa1670 */
[----:B------:R-:W-:Y:S01]  /*dc20*/  FMUL R0, R0, UR20 ;  /* 0x0000001400007c20 */ /* 0x000fe20008400000 */
[----:B0-----:R-:W-:Y:S01]  /*dc30*/  F2FP.SATFINITE.E5M2.F32.PACK_AB_MERGE_C R11, RZ, R6, RZ ;  /* 0x00000006ff0b723e */ /* 0x001fe200048060ff */
[----:B------:R-:W2:Y:S01]  /*dc40*/  LDL.LU R225, [R1+0x1c] ;  /* 0x00001c0001e17983 */ /* 0x000ea20000300800 */
[----:B------:R-:W-:-:S03]  /*dc50*/  F2FP.SATFINITE.E5M2.F32.PACK_AB_MERGE_C R5, RZ, R5, RZ ;  /* 0x00000005ff05723e */ /* 0x000fc600048060ff */
[----:B------:R0:W-:Y:S01]  /*dc60*/  @!P6 STG.E.U8 desc[UR18][R24.64+0xb9], R7 ;  /* 0x0000b9071800e986 */ /* 0x0001e2000c101112 */
[----:B-1----:R-:W-:Y:S01]  /*dc70*/  F2FP.SATFINITE.E5M2.F32.PACK_AB_MERGE_C R9, RZ, R4, RZ ;  /* 0x00000004ff09723e */ /* 0x002fe200048060ff */
[----:B------:R-:W-:Y:S01]  /*dc80*/  FMUL R4, R227, UR20 ;  /* 0x00000014e3047c20 */ /* 0x000fe20008400000 */
[C---:B------:R-:W-:Y:S01]  /*dc90*/  ISETP.LT.OR P6, PT, R35.reuse, 0xc2, !P1 ;  /* 0x000000c22300780c */ /* 0x040fe20004fc1670 */
[----:B------:R-:W-:Y:S01]  /*dca0*/  @!P3 STG.E.U8 desc[UR18][R26.64+0xb8], R11 ;  /* 0x0000b80b1a00b986 */ /* 0x000fe2000c101112 */
[----:B---3--:R-:W-:Y:S01]  /*dcb0*/  F2FP.SATFINITE.E5M2.F32.PACK_AB_MERGE_C R13, RZ, R2, RZ ;  /* 0x00000002ff0d723e */ /* 0x008fe200048060ff */
[----:B----4-:R-:W-:Y:S01]  /*dcc0*/  FMUL R2, R224, UR20 ;  /* 0x00000014e0027c20 */ /* 0x010fe20008400000 */
[----:B------:R-:W-:Y:S01]  /*dcd0*/  ISETP.LT.OR P3, PT, R35, 0xc1, !P0 ;  /* 0x000000c12300780c */ /* 0x000fe20004761670 */
[----:B------:R-:W3:Y:S01]  /*dce0*/  LDL.LU R224, [R1+0x20] ;  /* 0x0000200001e07983 */ /* 0x000ee20000300800 */
[----:B0-----:R-:W-:Y:S01]  /*dcf0*/  F2FP.SATFINITE.E5M2.F32.PACK_AB_MERGE_C R7, RZ, R3, RZ ;  /* 0x00000003ff07723e */ /* 0x001fe200048060ff */
[----:B------:R-:W-:-:S02]  /*dd00*/  FMUL R3, R226, UR20 ;  /* 0x00000014e2037c20 */ /* 0x000fc40008400000 */
[----:B------:R0:W-:Y:S01]  /*dd10*/  @!P4 STG.E.U8 desc[UR18][R26.64+0xb9], R5 ;  /* 0x0000b9051a00c986 */ /* 0x0001e2000c101112 */
[----:B------:R-:W-:-:S03]  /*dd20*/  ISETP.LT.OR P4, PT, R35, 0xc2, !P0 ;  /* 0x000000c22300780c */ /* 0x000fc60004781670 */
[----:B------:R-:W4:Y:S04]  /*dd30*/  LDL.LU R226, [R1+0x24] ;  /* 0x0000240001e27983 */ /* 0x000f280000300800 */
[----:B------:R-:W4:Y:S04]  /*dd40*/  LDL.LU R227, [R1+0x28] ;  /* 0x0000280001e37983 */ /* 0x000f280000300800 */
[----:B------:R-:W-:Y:S01]  /*dd50*/  @!P5 STG.E.U8 desc[UR18][R24.64+0xc0], R9 ;  /* 0x0000c0091800d986 */ /* 0x000fe2000c101112 */
[C---:B------:R-:W-:Y:S02]  /*dd60*/  ISETP.LT.OR P5, PT, R35.reuse, 0xc9, !P1 ;  /* 0x000000c92300780c */ /* 0x040fe40004fa1670 */
[----:B0-----:R-:W-:Y:S01]  /*dd70*/  F2FP.SATFINITE.E5M2.F32.PACK_AB_MERGE_C R5, RZ, R0, RZ ;  /* 0x00000000ff05723e */ /* 0x001fe200048060ff */
[----:B------:R0:W-:Y:S01]  /*dd80*/  @!P6 STG.E.U8 desc[UR18][R24.64+0xc1], R7 ;  /* 0x0000c1071800e986 */ /* 0x0001e2000c101112 */
[----:B------:R-:W-:-:S03]  /*dd90*/  ISETP.LT.OR P6, PT, R35, 0xca, !P1 ;  /* 0x000000ca2300780c */ /* 0x000fc60004fc1670 */
[----:B------:R-:W-:Y:S01]  /*dda0*/  @!P3 STG.E.U8 desc[UR18][R26.64+0xc0], R13 ;  /* 0x0000c00d1a00b986 */ /* 0x000fe2000c101112 */
[----:B------:R-:W-:-:S03]  /*ddb0*/  ISETP.LT.OR P3, PT, R35, 0xc9, !P0 ;  /* 0x000000c92300780c */ /* 0x000fc60004761670 */
[----:B------:R1:W-:Y:S01]  /*ddc0*/  @!P4 STG.E.U8 desc[UR18][R26.64+0xc1], R5 ;  /* 0x0000c1051a00c986 */ /* 0x0003e2000c101112 */
[----:B0-----:R-:W-:Y:S02]  /*ddd0*/  F2FP.SATFINITE.E5M2.F32.PACK_AB_MERGE_C R7, RZ, R2, RZ ;  /* 0x00000002ff07723e */ /* 0x001fe400048060ff */
[----:B------:R-:W-:-:S03]  /*dde0*/  ISETP.LT.OR P4, PT, R35, 0xca, !P0 ;  /* 0x000000ca2300780c */ /* 0x000fc60004781670 */
[----:B------:R0:W-:Y:S01]  /*ddf0*/  @!P5 STG.E.U8 desc[UR18][R24.64+0xc8], R7 ;  /* 0x0000c8071800d986 */ /* 0x0001e2000c101112 */
[----:B------:R-:W-:Y:S02]  /*de00*/  ISETP.LT.OR P5, PT, R35, 0xd1, !P1 ;  /* 0x000000d12300780c */ /* 0x000fe40004fa1670 */
[----:B------:R-:W-:Y:S02]  /*de10*/  F2FP.SATFINITE.E5M2.F32.PACK_AB_MERGE_C R9, RZ, R3, RZ ;  /* 0x00000003ff09723e */ /* 0x000fe400048060ff */
[----:B------:R-:W-:-:S03]  /*de20*/  F2FP.SATFINITE.E5M2.F32.PACK_AB_MERGE_C R11, RZ, R4, RZ ;  /* 0x00000004ff0b723e */ /* 0x000fc600048060ff */
[----:B------:R0:W-:Y:S04]  /*de30*/  @!P6 STG.E.U8 desc[UR18][R24.64+0xc9], R9 ;  /* 0x0000c9091800e986 */ /* 0x0001e8000c101112 */
[----:B------:R-:W-:Y:S01]  /*de40*/  @!P3 STG.E.U8 desc[UR18][R26.64+0xc8], R11 ;  /* 0x0000c80b1a00b986 */ /* 0x000fe2000c101112 */
[----:B--2---:R-:W-:Y:S01]  /*de50*/  FMUL R2, R220, UR20 ;  /* 0x00000014dc027c20 */ /* 0x004fe20008400000 */
[----:B------:R-:W-:Y:S02]  /*de60*/  FMUL R0, R221, UR20 ;  /* 0x00000014dd007c20 */ /* 0x000fe40008400000 */
[----:B------:R-:W2:Y:S03]  /*de70*/  LDL.LU R221, [R1+0x2c] ;  /* 0x00002c0001dd7983 */ /* 0x000ea60000300800 */
[----:B-1----:R-:W-:Y:S01]  /*de80*/  F2FP.SATFINITE.E5M2.F32.PACK_AB_MERGE_C R5, RZ, R0, RZ ;  /* 0x00000000ff05723e */ /* 0x002fe200048060ff */
[----:B------:R-:W2:Y:S01]  /*de90*/  LDL.LU R220, [R1+0x30] ;  /* 0x0000300001dc7983 */ /* 0x000ea20000300800 */
[----:B------:R-:W-:Y:S01]  /*dea0*/  FMUL R0, R223, UR20 ;  /* 0x00000014df007c20 */ /* 0x000fe20008400000 */
[----:B------:R-:W-:Y:S01]  /*deb0*/  FMUL R3, R222, UR20 ;  /* 0x00000014de037c20 */ /* 0x000fe20008400000 */
[----:B0-----:R-:W-:Y:S01]  /*dec0*/  F2FP.SATFINITE.E5M2.F32.PACK_AB_MERGE_C R7, RZ, R2, RZ ;  /* 0x00000002ff07723e */ /* 0x001fe200048060ff */
[----:B------:R-:W2:Y:S02]  /*ded0*/  LDL.LU R222, [R1+0x34] ;  /* 0x0000340001de7983 */ /* 0x000ea40000300800 */
[----:B------:R-:W-:-:S02]  /*dee0*/  F2FP.SATFINITE.E5M2.F32.PACK_AB_MERGE_C R13, RZ, R0, RZ ;  /* 0x00000000ff0d723e */ /* 0x000fc400048060ff */
[----:B------:R-:W2:Y:S01]  /*def0*/  LDL.LU R223, [R1+0x38] ;  /* 0x0000380001df7983 */ /* 0x000ea20000300800 */
[----:B------:R-:W-:Y:S01]  /*df00*/  F2FP.SATFINITE.E5M2.F32.PACK_AB_MERGE_C R9, RZ, R3, RZ ;  /* 0x00000003ff09723e */ /* 0x000fe200048060ff */
[----:B------:R-:W-:Y:S02]  /*df10*/  FMUL R2, R225, UR20 ;  /* 0x00000014e1027c20 */ /* 0x000fe40008400000 */
[----:B------:R-:W2:Y:S04]  /*df20*/  LDL.LU R225, [R1+0x3c] ;  /* 0x00003c0001e17983 */ /* 0x000ea80000300800 */
[----:B------:R-:W-:Y:S01]  /*df30*/  @!P4 STG.E.U8 desc[UR18][R26.64+0xc9], R5 ;  /* 0x0000c9051a00c986 */ /* 0x000fe2000c101112 */
[----:B---3--:R-:W-:-:S03]  /*df40*/  FMUL R0, R224, UR20 ;  /* 0x00000014e0007c20 */ /* 0x008fc60008400000 */
[----:B------:R0:W-:Y:S04]  /*df50*/  @!P5 STG.E.U8 desc[UR18][R24.64+0xd0], R7 ;  /* 0x0000d0071800d986 */ /* 0x0001e8000c101112 */
[----:B------:R-:W3:Y:S01]  /*df60*/  LDL.LU R224, [R1+0x40] ;  /* 0x0000400001e07983 */ /* 0x000ee20000300800 */
[----:B----4-:R-:W-:-:S03]  /*df70*/  FMUL R3, R226, UR20 ;  /* 0x00000014e2037c20 */ /* 0x010fc60008400000 */
[----:B------:R-:W4:Y:S01]  /*df80*/  LDL.LU R226, [R1+0x44] ;  /* 0x0000440001e27983 */ /* 0x000f220000300800 */
[----:B0-----:R-:W-:Y:S01]  /*df90*/  F2FP.SATFINITE.E5M2.F32.PACK_AB_MERGE_C R7, RZ, R0, RZ ;  /* 0x00000000ff07723e */ /* 0x001fe200048060ff */
[----:B------:R-:W-:Y:S02]  /*dfa0*/  FMUL R0, R227, UR20 ;  /* 0x00000014e3007c20 */ /* 0x000fe40008400000 */
[----:B------:R-:W4:Y:S01]  /*dfb0*/  LDL.LU R227, [R1+0x48] ;  /* 0x0000480001e37983 */ /* 0x000f220000300800 */
[C---:B------:R-:W-:Y:S02]  /*dfc0*/  ISETP.LT.OR P6, PT, R35.reuse, 0xd2, !P1 ;  /* 0x000000d22300780c */ /* 0x040fe40004fc1670 */
[C---:B------:R-:W-:Y:S01]  /*dfd0*/  ISETP.LT.OR P4, PT, R35.reuse, 0xd2, !P0 ;  /* 0x000000d22300780c */ /* 0x040fe20004781670 */
[----:B------:R-:W4:Y:S01]  /*dfe0*/  LDL.LU R219, [R1+0x4c] ;  /* 0x00004c0001db7983 */ /* 0x000f220000300800 */
[----:B------:R-:W-:Y:S02]  /*dff0*/  F2FP.SATFINITE.E5M2.F32.PACK_AB_MERGE_C R5, RZ, R2, RZ ;  /* 0x00000002ff05723e */ /* 0x000fe400048060ff */
[----:B------:R-:W-:-:S02]  /*e000*/  ISETP.LT.OR P3, PT, R35, 0xd1, !P0 ;  /* 0x000000d12300780c */ /* 0x000fc40004761670 */
[----:B------:R-:W-:Y:S02]  /*e010*/  ISETP.LT.OR P5, PT, R35, 0xd9, !P1 ;  /* 0x000000d92300780c */ /* 0x000fe40004fa1670 */
[----:B------:R-:W-:-:S03]  /*e020*/  F2FP.SATFINITE.E5M2.F32.PACK_AB_MERGE_C R11, RZ, R0, RZ ;  /* 0x00000000ff0b723e */ /* 0x000fc600048060ff */
[----:B------:R0:W-:Y:S01]  /*e030*/  @!P6 STG.E.U8 desc[UR18][R24.64+0xd1], R9 ;  /* 0x0000d1091800e986 */ /* 0x0001e2000c101112 */
[----:B------:R-:W-:-:S03]  /*e040*/  ISETP.LT.OR P6, PT, R35, 0xda, !P1 ;  /* 0x000000da2300780c */ /* 0x000fc60004fc1670 */
[----:B------:R1:W-:Y:S01]  /*e050*/  @!P4 STG.E.U8 desc[UR18][R26.64+0xd1], R5 ;  /* 0x0000d1051a00c986 */ /* 0x0003e2000c101112 */
[----:B------:R-:W-:-:S03]  /*e060*/  ISETP.LT.OR P4, PT, R35, 0xda, !P0 ;  /* 0x000000da2300780c */ /* 0x000fc60004781670 */
[----:B------:R-:W-:Y:S01]  /*e070*/  @!P3 STG.E.U8 desc[UR18][R26.64+0xd0], R13 ;  /* 0x0000d00d1a00b986 */ /* 0x000fe2000c101112 */
[----:B0-----:R-:W-:-:S03]  /*e080*/  F2FP.SATFINITE.E5M2.F32.PACK_AB_MERGE_C R9, RZ, R3, RZ ;  /* 0x00000003ff09723e */ /* 0x001fc600048060ff */
[----:B------:R0:W-:Y:S04]  /*e090*/  @!P5 STG.E.U8 desc[UR18][R24.64+0xd8], R7 ;  /* 0x0000d8071800d986 */ /* 0x0001e8000c101112 */
[----:B------:R0:W-:Y:S01]  /*e0a0*/  @!P6 STG.E.U8 desc[UR18][R24.64+0xd9], R9 ;  /* 0x0000d9091800e986 */ /* 0x0001e2000c101112 */
[----:B--2---:R-:W-:-:S03]  /*e0b0*/  FMUL R0, R221, UR20 ;  /* 0x00000014dd007c20 */ /* 0x004fc60008400000 */
[----:B------:R-:W2:Y:S01]  /*e0c0*/  LDL.LU R221, [R1+0x50] ;  /* 0x0000500001dd7983 */ /* 0x000ea20000300800 */
[----:B------:R-:W-:-:S03]  /*e0d0*/  FMUL R2, R220, UR20 ;  /* 0x00000014dc027c20 */ /* 0x000fc60008400000 */
[----:B------:R-:W2:Y:S01]  /*e0e0*/  LDL.LU R220, [R1+0x54] ;  /* 0x0000540001dc7983 */ /* 0x000ea20000300800 */
[----:B-1----:R-:W-:Y:S01]  /*e0f0*/  F2FP.SATFINITE.E5M2.F32.PACK_AB_MERGE_C R5, RZ, R0, RZ ;  /* 0x00000000ff05723e */ /* 0x002fe200048060ff */
[----:B------:R-:W-:Y:S02]  /*e100*/  FMUL R3, R222, UR20 ;  /* 0x00000014de037c20 */ /* 0x000fe40008400000 */
[----:B------:R-:W2:Y:S01]  /*e110*/  LDL.LU R222, [R1+0x58] ;  /* 0x0000580001de7983 */ /* 0x000ea20000300800 */
[----:B0-----:R-:W-:Y:S01]  /*e120*/  F2FP.SATFINITE.E5M2.F32.PACK_AB_MERGE_C R7, RZ, R2, RZ ;  /* 0x00000002ff07723e */ /* 0x001fe200048060ff */
[----:B------:R-:W-:Y:S01]  /*e130*/  FMUL R4, R223, UR20 ;  /* 0x00000014df047c20 */ /* 0x000fe20008400000 */
[----:B------:R-:W-:Y:S01]  /*e140*/  F2FP.SATFINITE.E5M2.F32.PACK_AB_MERGE_C R9, RZ, R3, RZ ;  /* 0x00000003ff09723e */ /* 0x000fe200048060ff */
[----:B------:R-:W2:Y:S01]  /*e150*/  LDL.LU R223, [R1+0x5c] ;  /* 0x00005c0001df7983 */ /* 0x000ea20000300800 */
[----:B------:R-:W-:-:S03]  /*e160*/  FMUL R0, R225, UR20 ;  /* 0x00000014e1007c20 */ /* 0x000fc60008400000 */
[----:B------:R0:W-:Y:S04]  /*e170*/  @!P4 STG.E.U8 desc[UR18][R26.64+0xd9], R5 ;  /* 0x0000d9051a00c986 */ /* 0x0001e8000c101112 */
[----:B------:R-:W2:Y:S01]  /*e180*/  LDL.LU R225, [R1+0x60] ;  /* 0x0000600001e17983 */ /* 0x000ea20000300800 */
[----:B0-----:R-:W-:Y:S01]  /*e190*/  F2FP.SATFINITE.E5M2.F32.PACK_AB_MERGE_C R5, RZ, R0, RZ ;  /* 0x00000000ff05723e */ /* 0x001fe200048060ff */
[----:B---3--:R-:W-:Y:S02]  /*e1a0*/  FMUL R2, R224, UR20 ;  /* 0x00000014e0027c20 */ /* 0x008fe40008400000 */
[----:B------:R-:W3:Y:S01]  /*e1b0*/  LDL.LU R224, [R1+0x64] ;  /* 0x0000640001e07983 */ /* 0x000ee20000300800 */
[----:B----4-:R-:W-:-:S03]  /*e1c0*/  FMUL R3, R226, UR20 ;  /* 0x00000014e2037c20 */ /* 0x010fc60008400000 */
[----:B------:R-:W4:Y:S01]  /*e1d0*/  LDL.LU R226, [R1+0x68] ;  /* 0x0000680001e27983 */ /* 0x000f220000300800 */
[----:B------:R-:W-:-:S03]  /*e1e0*/  FMUL R0, R227, UR20 ;  /* 0x00000014e3007c20 */ /* 0x000fc60008400000 */
[----:B------:R-:W4:Y:S01]  /*e1f0*/  LDL.LU R227, [R1+0x6c] ;  /* 0x00006c0001e37983 */ /* 0x000f220000300800 */
[C---:B------:R-:W-:Y:S02]  /*e200*/  ISETP.LT.OR P3, PT, R35.reuse, 0xd9, !P0 ;  /* 0x000000d92300780c */ /* 0x040fe40004761670 */
[C---:B------:R-:W-:Y:S02]  /*e210*/  ISETP.LT.OR P5, PT, R35.reuse, 0xe1, !P1 ;  /* 0x000000e12300780c */ /* 0x040fe40004fa1670 */
[C---:B------:R-:W-:Y:S02]  /*e220*/  ISETP.LT.OR P6, PT, R35.reuse, 0xe2, !P1 ;  /* 0x000000e22300780c */ /* 0x040fe40004fc1670 */
[----:B------:R-:W-:-:S07]  /*e230*/  ISETP.LT.OR P4, PT, R35, 0xe2, !P0 ;  /* 0x000000e22300780c */ /* 0x000fce0004781670 */
[----:B------:R-:W-:Y:S01]  /*e240*/  @!P3 STG.E.U8 desc[UR18][R26.64+0xd8], R11 ;  /* 0x0000d80b1a00b986 */ /* 0x000fe2000c101112 */
[----:B------:R-:W-:-:S03]  /*e250*/  ISETP.LT.OR P3, PT, R35, 0xe1, !P0 ;  /* 0x000000e12300780c */ /* 0x000fc60004761670 */
[----:B------:R0:W-:Y:S01]  /*e260*/  @!P5 STG.E.U8 desc[UR18][R24.64+0xe0], R7 ;  /* 0x0000e0071800d986 */ /* 0x0001e2000c101112 */
[----:B------:R-:W-:-:S03]  /*e270*/  ISETP.LT.OR P5, PT, R35, 0xe9, !P1 ;  /* 0x000000e92300780c */ /* 0x000fc60004fa1670 */
[----:B------:R1:W-:Y:S01]  /*e280*/  @!P6 STG.E.U8 desc[UR18][R24.64+0xe1], R9 ;  /* 0x0000e1091800e986 */ /* 0x0003e2000c101112 */
[----:B------:R-:W-:Y:S02]  /*e290*/  ISETP.LT.OR P6, PT, R35, 0xea, !P1 ;  /* 0x000000ea2300780c */ /* 0x000fe40004fc1670 */
[----:B------:R-:W-:Y:S01]  /*e2a0*/  F2FP.SATFINITE.E5M2.F32.PACK_AB_MERGE_C R13, RZ, R4, RZ ;  /* 0x00000004ff0d723e */ /* 0x000fe200048060ff */
[----:B------:R1:W-:Y:S01]  /*e2b0*/  @!P4 STG.E.U8 desc[UR18][R26.64+0xe1], R5 ;  /* 0x0000e1051a00c986 */ /* 0x0003e2000c101112 */
[----:B0-----:R-:W-:-:S03]  /*e2c0*/  F2FP.SATFINITE.E5M2.F32.PACK_AB_MERGE_C R7, RZ, R2, RZ ;  /* 0x00000002ff07723e */ /* 0x001fc600048060ff */
[----:B------:R-:W-:Y:S01]  /*e2d0*/  @!P3 STG.E.U8 desc[UR18][R26.64+0xe0], R13 ;  /* 0x0000e00d1a00b986 */ /* 0x000fe2000c101112 */
[----:B-1----:R-:W-:-:S03]  /*e2e0*/  F2FP.SATFINITE.E5M2.F32.PACK_AB_MERGE_C R9, RZ, R3, RZ ;  /* 0x00000003ff09723e */ /* 0x002fc600048060ff */
[----:B------:R0:W-:Y:S01]  /*e2f0*/  @!P5 STG.E.U8 desc[UR18][R24.64+0xe8], R7 ;  /* 0x0000e8071800d986 */ /* 0x0001e2000c101112 */
[C---:B------:R-:W-:Y:S02]  /*e300*/  ISETP.LT.OR P3, PT, R35.reuse, 0xe9, !P0 ;  /* 0x000000e92300780c */ /* 0x040fe40004761670 */
[C---:B------:R-:W-:Y:S01]  /*e310*/  ISETP.LT.OR P4, PT, R35.reuse, 0xea, !P0 ;  /* 0x000000ea2300780c */ /* 0x040fe20004781670 */
[----:B------:R1:W-:Y:S01]  /*e320*/  @!P6 STG.E.U8 desc[UR18][R24.64+0xe9], R9 ;  /* 0x0000e9091800e986 */ /* 0x0003e2000c101112 */
[----:B------:R-:W-:Y:S01]  /*e330*/  ISETP.LT.OR P5, PT, R35, 0xf1, !P1 ;  /* 0x000000f12300780c */ /* 0x000fe20004fa1670 */
[----:B------:R-:W-:Y:S01]  /*e340*/  FMUL R2, R219, UR20 ;  /* 0x00000014db027c20 */ /* 0x000fe20008400000 */
[----:B------:R-:W-:Y:S02]  /*e350*/  ISETP.LT.OR P6, PT, R35, 0xf2, !P1 ;  /* 0x000000f22300780c */ /* 0x000fe40004fc1670 */
[----:B------:R-:W-:Y:S02]  /*e360*/  F2FP.SATFINITE.E5M2.F32.PACK_AB_MERGE_C R11, RZ, R0, RZ ;  /* 0x00000000ff0b723e */ /* 0x000fe400048060ff */
[----:B------:R-:W-:-:S03]  /*e370*/  F2FP.SATFINITE.E5M2.F32.PACK_AB_MERGE_C R5, RZ, R2, RZ ;  /* 0x00000002ff05723e */ /* 0x000fc600048060ff */
[----:B------:R-:W-:Y:S01]  /*e380*/  @!P3 STG.E.U8 desc[UR18][R26.64+0xe8], R11 ;  /* 0x0000e80b1a00b986 */ /* 0x000fe2000c101112 */
[----:B------:R-:W-:-:S03]  /*e390*/  ISETP.LT.OR P3, PT, R35, 0xf1, !P0 ;  /* 0x000000f12300780c */ /* 0x000fc60004761670 */
[----:B------:R-:W-:Y:S01]  /*e3a0*/  @!P4 STG.E.U8 desc[UR18][R26.64+0xe9], R5 ;  /* 0x0000e9051a00c986 */ /* 0x000fe2000c101112 */
[C---:B------:R-:W-:Y:S02]  /*e3b0*/  ISETP.LT.OR P4, PT, R35.reuse, 0xf9, !P1 ;  /* 0x000000f92300780c */ /* 0x040fe40004f81670 */
[----:B------:R-:W-:Y:S01]  /*e3c0*/  ISETP.LT.OR P1, PT, R35, 0xfa, !P1 ;  /* 0x000000fa2300780c */ /* 0x000fe20004f21670 */
[----:B--2---:R-:W-:Y:S01]  /*e3d0*/  FMUL R0, R221, UR20 ;  /* 0x00000014dd007c20 */ /* 0x004fe20008400000 */
[----:B------:R-:W-:-:S04]  /*e3e0*/  FMUL R3, R220, UR20 ;  /* 0x00000014dc037c20 */ /* 0x000fc80008400000 */
[----:B0-----:R-:W-:Y:S02]  /*e3f0*/  F2FP.SATFINITE.E5M2.F32.PACK_AB_MERGE_C R7, RZ, R0, RZ ;  /* 0x00000000ff07723e */ /* 0x001fe400048060ff */
[----:B-1----:R-:W-:Y:S01]  /*e400*/  F2FP.SATFINITE.E5M2.F32.PACK_AB_MERGE_C R9, RZ, R3, RZ ;  /* 0x00000003ff09723e */ /* 0x002fe200048060ff */
[----:B------:R-:W-:Y:S02]  /*e410*/  FMUL R0, R222, UR20 ;  /* 0x00000014de007c20 */ /* 0x000fe40008400000 */
[----:B------:R0:W-:Y:S01]  /*e420*/  @!P5 STG.E.U8 desc[UR18][R24.64+0xf0], R7 ;  /* 0x0000f0071800d986 */ /* 0x0001e2000c101112 */
[----:B------:R-:W-:-:S03]  /*e430*/  ISETP.LT.OR P5, PT, R35, 0xf2, !P0 ;  /* 0x000000f22300780c */ /* 0x000fc600047a1670 */
[----:B------:R1:W-:Y:S01]  /*e440*/  @!P6 STG.E.U8 desc[UR18][R24.64+0xf1], R9 ;  /* 0x0000f1091800e986 */ /* 0x0003e2000c101112 */
[----:B------:R-:W-:Y:S02]  /*e450*/  ISETP.LT.OR P6, PT, R35, 0xf9, !P0 ;  /* 0x000000f92300780c */ /* 0x000fe400047c1670 */
[----:B------:R-:W-:Y:S01]  /*e460*/  F2FP.SATFINITE.E5M2.F32.PACK_AB_MERGE_C R13, RZ, R0, RZ ;  /* 0x00000000ff0d723e */ /* 0x000fe200048060ff */
[----:B------:R-:W-:Y:S01]  /*e470*/  FMUL R0, R223, UR20 ;  /* 0x00000014df007c20 */ /* 0x000fe20008400000 */
[----:B------:R-:W-:Y:S01]  /*e480*/  ISETP.LT.OR P0, PT, R35, 0xfa, !P0 ;  /* 0x000000fa2300780c */ /* 0x000fe20004701670 */
[----:B------:R-:W-:-:S03]  /*e490*/  FMUL R2, R225, UR20 ;  /* 0x00000014e1027c20 */ /* 0x000fc60008400000 */
[----:B0-----:R-:W-:Y:S02]  /*e4a0*/  F2FP.SATFINITE.E5M2.F32.PACK_AB_MERGE_C R7, RZ, R0, RZ ;  /* 0x00000000ff07723e */ /* 0x001fe400048060ff */
[----:B-1----:R-:W-:Y:S01]  /*e4b0*/  F2FP.SATFINITE.E5M2.F32.PACK_AB_MERGE_C R9, RZ, R2, RZ ;  /* 0x00000002ff09723e */ /* 0x002fe200048060ff */
[----:B---3--:R-:W-:Y:S01]  /*e4c0*/  FMUL R3, R224, UR20 ;  /* 0x00000014e0037c20 */ /* 0x008fe20008400000 */
[----:B----4-:R-:W-:Y:S01]  /*e4d0*/  FMUL R4, R226, UR20 ;  /* 0x00000014e2047c20 */ /* 0x010fe20008400000 */
[----:B------:R-:W-:-:S03]  /*e4e0*/  FMUL R5, R227, UR20 ;  /* 0x00000014e3057c20 */ /* 0x000fc60008400000 */
[----:B------:R-:W-:Y:S02]  /*e4f0*/  F2FP.SATFINITE.E5M2.F32.PACK_AB_MERGE_C R3, RZ, R3, RZ ;  /* 0x00000003ff03723e */ /* 0x000fe400048060ff */
[----:B------:R-:W-:Y:S02]  /*e500*/  F2FP.SATFINITE.E5M2.F32.PACK_AB_MERGE_C R11, RZ, R4, RZ ;  /* 0x00000004ff0b723e */ /* 0x000fe400048060ff */
[----:B------:R-:W-:Y:S01]  /*e510*/  F2FP.SATFINITE.E5M2.F32.PACK_AB_MERGE_C R5, RZ, R5, RZ ;  /* 0x00000005ff05723e */ /* 0x000fe200048060ff */
[----:B------:R0:W-:Y:S04]  /*e520*/  @!P3 STG.E.U8 desc[UR18][R26.64+0xf0], R13 ;  /* 0x0000f00d1a00b986 */ /* 0x0001e8000c101112 */
[----:B------:R0:W-:Y:S04]  /*e530*/  @!P5 STG.E.U8 desc[UR18][R26.64+0xf1], R7 ;  /* 0x0000f1071a00d986 */ /* 0x0001e8000c101112 */
[----:B------:R0:W-:Y:S04]  /*e540*/  @!P4 STG.E.U8 desc[UR18][R24.64+0xf8], R9 ;  /* 0x0000f8091800c986 */ /* 0x0001e8000c101112 */
[----:B------:R0:W-:Y:S04]  /*e550*/  @!P1 STG.E.U8 desc[UR18][R24.64+0xf9], R3 ;  /* 0x0000f90318009986 */ /* 0x0001e8000c101112 */
[----:B------:R0:W-:Y:S04]  /*e560*/  @!P6 STG.E.U8 desc[UR18][R26.64+0xf8], R11 ;  /* 0x0000f80b1a00e986 */ /* 0x0001e8000c101112 */
[----:B------:R0:W-:Y:S02]  /*e570*/  @!P0 STG.E.U8 desc[UR18][R26.64+0xf9], R5 ;  /* 0x0000f9051a008986 */ /* 0x0001e4000c101112 */
.L_x_293:
[----:B------:R-:W-:Y:S05]  /*e580*/  BSYNC B0 ;  /* 0x0000000000007941 */ /* 0x000fea0003800000 */
.L_x_35:
[----:B0----5:R-:W2:Y:S04]  /*e590*/  LDL.LU R3, [R1+0x78] ;  /* 0x0000780001037983 */ /* 0x021ea80000300800 */
[----:B------:R-:W2:Y:S01]  /*e5a0*/  LDL.LU R2, [R1+0x7c] ;  /* 0x00007c0001027983 */ /* 0x000ea20000300800 */
[----:B------:R-:W-:Y:S01]  /*e5b0*/  ULDC UR6, c[0x0][0xc] ;  /* 0x0000030000067ab9 */ /* 0x000fe20000000800 */
[----:B------:R-:W-:Y:S01]  /*e5c0*/  ULDC UR7, c[0x0][0x10] ;  /* 0x0000040000077ab9 */ /* 0x000fe20000000800 */
[----:B------:R-:W2:Y:S01]  /*e5d0*/  LDC R5, c[0x0][0x14] ;  /* 0x00000500ff057b82 */ /* 0x000ea20000000800 */
[----:B------:R-:W-:Y:S01]  /*e5e0*/  UIMAD.WIDE.U32 UR6, UR6, UR7, URZ ;  /* 0x00000007060672a5 */ /* 0x000fe2000f8e003f */
[----:B------:R-:W-:Y:S01]  /*e5f0*/  PRMT R0, RZ, 0x7610, R0 ;  /* 0x00007610ff007816 */ /* 0x000fe20000000000 */
[----:B------:R-:W-:-:S04]  /*e600*/  UMOV UR22, 0xffffffff ;  /* 0xffffffff00167882 */ /* 0x000fc80000000000 */
[----:B--2---:R-:W-:-:S04]  /*e610*/  IMAD.WIDE.U32 R2, R5, UR6, R2 ;  /* 0x0000000605027c25 */ /* 0x004fc8000f8e0002 */
[----:B------:R-:W-:Y:S01]  /*e620*/  IMAD R5, R5, UR7, RZ ;  /* 0x0000000705057c24 */ /* 0x000fe2000f8e02ff */
[----:B------:R-:W-:Y:S01]  /*e630*/  ULDC.64 UR6, c[0x0][0x650] ;  /* 0x0001940000067ab9 */ /* 0x000fe20000000a00 */
[----:B------:R-:W-:Y:S01]  /*e640*/  IMAD.MOV.U32 R19, RZ, RZ, R2 ;  /* 0x000000ffff137224 */ /* 0x000fe200078e0002 */
[----:B------:R-:W-:Y:S01]  /*e650*/  ISETP.GE.U32.AND P0, PT, R2, UR6, PT ;  /* 0x0000000602007c0c */ /* 0x000fe2000bf06070 */
[----:B------:R-:W-:Y:S02]  /*e660*/  IMAD.IADD R22, R3, 0x1, R5 ;  /* 0x0000000103167824 */ /* 0x000fe400078e0205 */
[----:B------:R-:W-:-:S03]  /*e670*/  IMAD.MOV.U32 R2, RZ, RZ, -0x1 ;  /* 0xffffffffff027424 */ /* 0x000fc600078e00ff */
[----:B------:R0:W-:Y:S01]  /*e680*/  STL [R1+0x78], R22 ;  /* 0x0000781601007387 */ /* 0x0001e20000100800 */
[----:B------:R-:W-:-:S03]  /*e690*/  ISETP.GE.U32.AND.EX P0, PT, R22, UR7, PT, P0 ;  /* 0x0000000716007c0c */ /* 0x000fc6000bf06100 */
[----:B------:R0:W-:Y:S04]  /*e6a0*/  STL [R1+0x7c], R19 ;  /* 0x00007c1301007387 */ /* 0x0001e80000100800 */
[----:B------:R0:W-:Y:S06]  /*e6b0*/  STL [R1+0x80], R2 ;  /* 0x0000800201007387 */ /* 0x0001ec0000100800 */
[----:B------:R-:W-:Y:S05]  /*e6c0*/  @P0 BRA `(.L_x_294) ;  /* 0x00000004006c0947 */ /* 0x000fea0003800000 */
[----:B------:R-:W2:Y:S01]  /*e6d0*/  S2R R14, SR_CTAID.X ;  /* 0x00000000000e7919 */ /* 0x000ea20000002500 */
[----:B------:R-:W5:Y:S01]  /*e6e0*/  LDC.64 R8, c[0x0][0x628] ;  /* 0x00018a00ff087b82 */ /* 0x000f620000000a00 */
[----:B------:R-:W-:Y:S01]  /*e6f0*/  ULDC UR6, c[0x0][0x150] ;  /* 0x0000540000067ab9 */ /* 0x000fe20000000800 */
[----:B------:R-:W-:Y:S01]  /*e700*/  IMAD.MOV.U32 R6, RZ, RZ, R19 ;  /* 0x000000ffff067224 */ /* 0x000fe200078e0013 */
[----:B------:R-:W0:Y:S01]  /*e710*/  S2R R16, SR_CTAID.Y ;  /* 0x0000000000107919 */ /* 0x000e220000002600 */
[----:B------:R-:W-:-:S04]  /*e720*/  IMAD.MOV.U32 R7, RZ, RZ, R22 ;  /* 0x000000ffff077224 */ /* 0x000fc800078e0016 */
[----:B------:R-:W0:Y:S08]  /*e730*/  LDC R17, c[0x0][0x144] ;  /* 0x00005100ff117b82 */ /* 0x000e300000000800 */
[----:B------:R-:W0:Y:S08]  /*e740*/  LDC R10, c[0x0][0x630] ;  /* 0x00018c00ff0a7b82 */ /* 0x000e300000000800 */
[----:B------:R-:W0:Y:S01]  /*e750*/  LDC.64 R12, c[0x0][0x620] ;  /* 0x00018800ff0c7b82 */ /* 0x000e220000000a00 */
[----:B-----5:R-:W-:-:S04]  /*e760*/  ISETP.NE.U32.AND P0, PT, R8, RZ, PT ;  /* 0x000000ff0800720c */ /* 0x020fc80003f05070 */
[----:B------:R-:W-:Y:S02]  /*e770*/  ISETP.NE.AND.EX P0, PT, R9, RZ, PT, P0 ;  /* 0x000000ff0900720c */ /* 0x000fe40003f05300 */
[----:B--2---:R-:W-:-:S05]  /*e780*/  I2FP.F32.U32 R0, R14 ;  /* 0x0000000e00007245 */ /* 0x004fca0000201000 */
[----:B------:R-:W-:-:S04]  /*e790*/  FMUL R0, R0, UR6 ;  /* 0x0000000600007c20 */ /* 0x000fc80008400000 */
[----:B------:R2:W0:Y:S02]  /*e7a0*/  F2I.U32.TRUNC.NTZ R15, R0 ;  /* 0x00000000000f7305 */ /* 0x000424000020f000 */
[----:B------:R-:W-:Y:S05]  /*e7b0*/  @!P0 BRA `(.L_x_295) ;  /* 0x0000000000288947 */ /* 0x000fea0003800000 */
[----:B--2---:R-:W2:Y:S02]  /*e7c0*/  LDC R0, c[0x0][0x634] ;  /* 0x00018d00ff007b82 */ /* 0x004ea40000000800 */
[----:B--2---:R-:W-:-:S05]  /*e7d0*/  IADD3 R7, P0, R19, R0, RZ ;  /* 0x0000000013077210 */ /* 0x004fca0007f1e0ff */
[----:B------:R-:W-:-:S04]  /*e7e0*/  IMAD.X R11, RZ, RZ, R22, P0 ;  /* 0x000000ffff0b7224 */ /* 0x000fc800000e0616 */
[----:B0-----:R-:W-:-:S04]  /*e7f0*/  IMAD.WIDE.U32 R2, R11, R8, RZ ;  /* 0x000000080b027225 */ /* 0x001fc800078e00ff */
[----:B------:R-:W-:-:S04]  /*e800*/  IMAD.WIDE.U32 R4, P0, R7, R9, R2 ;  /* 0x0000000907047225 */ /* 0x000fc80007800002 */
[----:B------:R-:W-:-:S04]  /*e810*/  IMAD.WIDE.U32 R2, R7, R8, RZ ;  /* 0x0000000807027225 */ /* 0x000fc800078e00ff */
[----:B------:R-:W-:Y:S01]  /*e820*/  IMAD.X R7, RZ, RZ, RZ, P0 ;  /* 0x000000ffff077224 */ /* 0x000fe200000e06ff */
[----:B------:R-:W-:Y:S01]  /*e830*/  IADD3 RZ, P0, R3, R4, RZ ;  /* 0x0000000403ff7210 */ /* 0x000fe20007f1e0ff */
[----:B------:R-:W-:-:S04]  /*e840*/  IMAD.MOV.U32 R6, RZ, RZ, R5 ;  /* 0x000000ffff067224 */ /* 0x000fc800078e0005 */
[----:B------:R-:W-:-:S08]  /*e850*/  IMAD.WIDE.U32.X R6, R11, R9, R6, P0 ;  /* 0x000000090b067225 */ /* 0x000fd000000e0406 */
.L_x_295:
[-CC-:B0-----:R-:W-:Y:S01]  /*e860*/  SHF.R.U64 R24, R6, R10.reuse, R7.reuse ;  /* 0x0000000a06187219 */ /* 0x181fe20000001207 */
[----:B------:R-:W0:Y:S01]  /*e870*/  LDC.64 R20, c[0x0][0x640] ;  /* 0x00019000ff147b82 */ /* 0x000e220000000a00 */
[----:B--2---:R-:W-:Y:S01]  /*e880*/  SHF.R.U32.HI R0, RZ, R10, R7 ;  /* 0x0000000aff007219 */ /* 0x004fe20000011607 */
[----:B------:R-:W-:Y:S01]  /*e890*/  IMAD.MOV.U32 R2, RZ, RZ, R19 ;  /* 0x000000ffff027224 */ /* 0x000fe200078e0013 */
[----:B------:R-:W-:Y:S01]  /*e8a0*/  IADD3 R5, P0, RZ, -R24, RZ ;  /* 0x80000018ff057210 */ /* 0x000fe20007f1e0ff */
[----:B------:R-:W-:Y:S01]  /*e8b0*/  IMAD.MOV R15, RZ, RZ, -R15 ;  /* 0x000000ffff0f7224 */ /* 0x000fe200078e0a0f */
[----:B------:R-:W-:Y:S01]  /*e8c0*/  ULDC UR6, c[0x0][0x154] ;  /* 0x0000550000067ab9 */ /* 0x000fe20000000800 */
[----:B------:R-:W-:Y:S02]  /*e8d0*/  IMAD.MOV.U32 R7, RZ, RZ, 0x1 ;  /* 0x00000001ff077424 */ /* 0x000fe400078e00ff */
[----:B------:R-:W2:Y:S01]  /*e8e0*/  LDC R4, c[0x0][0x618] ;  /* 0x00018600ff047b82 */ /* 0x000ea20000000800 */
[----:B------:R-:W-:-:S02]  /*e8f0*/  IMAD.X R3, RZ, RZ, ~R0, P0 ;  /* 0x000000ffff037224 */ /* 0x000fc400000e0e00 */
[----:B------:R-:W-:Y:S02]  /*e900*/  IMAD R15, R17, R15, R14 ;  /* 0x0000000f110f7224 */ /* 0x000fe400078e020e */
[-C--:B------:R-:W-:Y:S02]  /*e910*/  IMAD R0, R3, R12.reuse, RZ ;  /* 0x0000000c03007224 */ /* 0x080fe400078e02ff */
[----:B------:R-:W-:Y:S01]  /*e920*/  IMAD.MOV.U32 R3, RZ, RZ, R22 ;  /* 0x000000ffff037224 */ /* 0x000fe200078e0016 */
[----:B------:R-:W5:Y:S01]  /*e930*/  LDC R6, c[0x0][0x608] ;  /* 0x00018200ff067b82 */ /* 0x000f620000000800 */
[----:B------:R-:W-:-:S04]  /*e940*/  IMAD.WIDE.U32 R2, R5, R12, R2 ;  /* 0x0000000c05027225 */ /* 0x000fc800078e0002 */
[----:B------:R-:W-:-:S03]  /*e950*/  IMAD R5, R5, R13, R0 ;  /* 0x0000000d05057224 */ /* 0x000fc600078e0200 */
[----:B------:R-:W1:Y:S01]  /*e960*/  LDC R18, c[0x0][0x658] ;  /* 0x00019600ff127b82 */ /* 0x000e620000000800 */
[----:B------:R-:W-:Y:S01]  /*e970*/  I2FP.F32.U32 R0, R16 ;  /* 0x0000001000007245 */ /* 0x000fe20000201000 */
[----:B------:R-:W-:Y:S01]  /*e980*/  IMAD.IADD R3, R3, 0x1, R5 ;  /* 0x0000000103037824 */ /* 0x000fe200078e0205 */
[----:B0-----:R-:W-:Y:S01]  /*e990*/  ISETP.NE.U32.AND P0, PT, R20, RZ, PT ;  /* 0x000000ff1400720c */ /* 0x001fe20003f05070 */
[----:B------:R-:W-:Y:S02]  /*e9a0*/  IMAD.MOV.U32 R5, RZ, RZ, -0x1 ;  /* 0xffffffffff057424 */ /* 0x000fe400078e00ff */
[----:B------:R-:W-:Y:S02]  /*e9b0*/  FMUL R0, R0, UR6 ;  /* 0x0000000600007c20 */ /* 0x000fe40008400000 */
[----:B------:R-:W0:Y:S01]  /*e9c0*/  LDC R13, c[0x0][0x148] ;  /* 0x00005200ff0d7b82 */ /* 0x000e220000000800 */
[----:B--2---:R-:W-:Y:S01]  /*e9d0*/  SHF.R.U64 R10, R2, R4, R3 ;  /* 0x00000004020a7219 */ /* 0x004fe20000001203 */
[----:B------:R2:W0:Y:S01]  /*e9e0*/  F2I.U32.TRUNC.NTZ R12, R0 ;  /* 0x00000000000c7305 */ /* 0x000422000020f000 */
[----:B------:R-:W-:-:S02]  /*e9f0*/  ISETP.NE.AND.EX P0, PT, R21, RZ, PT, P0 ;  /* 0x000000ff1500720c */ /* 0x000fc40003f05300 */
[----:B------:R-:W-:-:S03]  /*ea00*/  SHF.R.U32.HI R3, RZ, R4, R3 ;  /* 0x00000004ff037219 */ /* 0x000fc60000011603 */
[----:B------:R-:W0:Y:S01]  /*ea10*/  LDC R14, c[0x0][0x600] ;  /* 0x00018000ff0e7b82 */ /* 0x000e220000000800 */
[-CC-:B-----5:R-:W-:Y:S02]  /*ea20*/  SHF.R.U64 R8, R10, R6.reuse, R3.reuse ;  /* 0x000000060a087219 */ /* 0x1a0fe40000001203 */
[----:B------:R-:W-:-:S05]  /*ea30*/  SHF.R.U32.HI R3, RZ, R6, R3 ;  /* 0x00000006ff037219 */ /* 0x000fca0000011603 */
[----:B------:R-:W0:Y:S01]  /*ea40*/  LDC R19, c[0x0][0x648] ;  /* 0x00019200ff137b82 */ /* 0x000e220000000800 */
[-CC-:B-1----:R-:W-:Y:S02]  /*ea50*/  SHF.R.U64 R11, R8, R18.reuse, R3.reuse ;  /* 0x00000012080b7219 */ /* 0x182fe40000001203 */
[-C--:B------:R-:W-:Y:S02]  /*ea60*/  SHF.L.U32 R5, R5, R18.reuse, RZ ;  /* 0x0000001205057219 */ /* 0x080fe400000006ff */
[-C--:B------:R-:W-:Y:S01]  /*ea70*/  SHF.R.U32.HI R3, RZ, R18.reuse, R3 ;  /* 0x00000012ff037219 */ /* 0x080fe20000011603 */
[----:B------:R-:W-:Y:S01]  /*ea80*/  IMAD.MOV.U32 R2, RZ, RZ, R11 ;  /* 0x000000ffff027224 */ /* 0x000fe200078e000b */
[----:B------:R-:W-:Y:S01]  /*ea90*/  SHF.L.U32 R34, R7, R18, RZ ;  /* 0x0000001207227219 */ /* 0x000fe200000006ff */
[----:B------:R-:W1:Y:S01]  /*eaa0*/  LDC R22, c[0x0][0x638] ;  /* 0x00018e00ff167b82 */ /* 0x000e620000000800 */
[----:B------:R-:W-:-:S07]  /*eab0*/  LOP3.LUT R17, RZ, R5, RZ, 0x33, !PT ;  /* 0x00000005ff117212 */ /* 0x000fce00078e33ff */
[----:B------:R-:W0:Y:S01]  /*eac0*/  LDC R23, c[0x0][0x610] ;  /* 0x00018400ff177b82 */ /* 0x000e220000000800 */
[----:B--2---:R-:W-:Y:S05]  /*ead0*/  @!P0 BRA `(.L_x_296) ;  /* 0x0000000000288947 */ /* 0x004fea0003800000 */
[----:B------:R-:W2:Y:S02]  /*eae0*/  LDC R0, c[0x0][0x64c] ;  /* 0x00019300ff007b82 */ /* 0x000ea40000000800 */
[----:B--2---:R-:W-:-:S05]  /*eaf0*/  IADD3 R7, P0, R11, R0, RZ ;  /* 0x000000000b077210 */ /* 0x004fca0007f1e0ff */
        /* <DEDUP_REMOVED lines=8> */
.L_x_296:
[----:B0-----:R-:W-:Y:S01]  /*eb80*/  SHF.R.U64 R0, R2, R19, R3 ;  /* 0x0000001302007219 */ /* 0x001fe20000001203 */
[----:B------:R-:W-:Y:S01]  /*eb90*/  VIADD R3, R14, 0xffffffff ;  /* 0xffffffff0e037836 */ /* 0x000fe20000000000 */
[----:B------:R-:W-:Y:S01]  /*eba0*/  LOP3.LUT R5, R8, R17, RZ, 0xc0, !PT ;  /* 0x0000001108057212 */ /* 0x000fe200078ec0ff */
[----:B------:R-:W-:Y:S01]  /*ebb0*/  IMAD.MOV R12, RZ, RZ, -R12 ;  /* 0x000000ffff0c7224 */ /* 0x000fe200078e0a0c */
[----:B------:R-:W-:Y:S01]  /*ebc0*/  R2UR UR22, R24 ;  /* 0x00000000181672ca */ /* 0x000fe200000e0000 */
[----:B------:R-:W-:Y:S01]  /*ebd0*/  IMAD.MOV R2, RZ, RZ, -R0 ;  /* 0x000000ffff027224 */ /* 0x000fe200078e0a00 */
[----:B------:R-:W-:Y:S01]  /*ebe0*/  LOP3.LUT R3, R10, R3, RZ, 0xc0, !PT ;  /* 0x000000030a037212 */ /* 0x000fe200078ec0ff */
[----:B------:R-:W-:Y:S02]  /*ebf0*/  IMAD R34, R34, R0, R5 ;  /* 0x0000000022227224 */ /* 0x000fe400078e0205 */
[----:B------:R-:W-:Y:S02]  /*ec00*/  @P2 IMAD R15, R13, R12, R16 ;  /* 0x0000000c0d0f2224 */ /* 0x000fe400078e0210 */
[----:B-1----:R-:W-:-:S02]  /*ec10*/  IMAD R0, R2, R22, R11 ;  /* 0x0000001602007224 */ /* 0x002fc400078e020b */
[----:B------:R-:W-:Y:S02]  /*ec20*/  IMAD R34, R34, R23, R15 ;  /* 0x0000001722227224 */ /* 0x000fe400078e020f */
[----:B------:R-:W-:Y:S02]  /*ec30*/  IMAD R3, R0, R14, R3 ;  /* 0x0000000e00037224 */ /* 0x000fe400078e0203 */
[----:B------:R-:W-:-:S03]  /*ec40*/  IMAD.MOV.U32 R0, RZ, RZ, 0x1 ;  /* 0x00000001ff007424 */ /* 0x000fc600078e00ff */
[----:B------:R-:W-:Y:S02]  /*ec50*/  SEL R2, R3, R34, !P2 ;  /* 0x0000002203027207 */ /* 0x000fe40005000000 */
[----:B------:R-:W-:-:S03]  /*ec60*/  SEL R34, R34, R3, !P2 ;  /* 0x0000000322227207 */ /* 0x000fc60005000000 */
[----:B------:R2:W-:Y:S04]  /*ec70*/  STL [R1+0x80], R2 ;  /* 0x0000800201007387 */ /* 0x0005e80000100800 */
.L_x_294:
[----:B------:R-:W-:Y:S01]  /*ec80*/  UIADD3 UR5, UR12, UR5, URZ ;  /* 0x000000050c057290 */ /* 0x000fe2000fffe03f */
[----:B------:R0:W-:Y:S01]  /*ec90*/  STL [R1+0x84], R34 ;  /* 0x0000842201007387 */ /* 0x0001e20000100800 */
[----:B------:R-:W-:Y:S02]  /*eca0*/  LOP3.LUT P0, RZ, R0, 0xff, RZ, 0xc0, !PT ;  /* 0x000000ff00ff7812 */ /* 0x000fe4000780c0ff */
[----:B------:R-:W-:Y:S02]  /*ecb0*/  USHF.R.U32.HI UR6, URZ, 0x2, UR5 ;  /* 0x000000023f067899 */ /* 0x000fe40008011605 */
[----:B------:R-:W-:Y:S02]  /*ecc0*/  UISETP.GT.U32.AND UP0, UPT, UR5, 0x3, UPT ;  /* 0x000000030500788c */ /* 0x000fe4000bf04070 */
[----:B------:R-:W-:Y:S02]  /*ecd0*/  ULOP3.LUT UR6, UR6, 0x1, URZ, 0xc0, !UPT ;  /* 0x0000000106067892 */ /* 0x000fe4000f8ec03f */
[----:B------:R-:W-:-:S02]  /*ece0*/  UISETP.LT.U32.AND UP0, UPT, UR12, 0x4, UP0 ;  /* 0x000000040c00788c */ /* 0x000fc40008701070 */
[----:B------:R-:W-:Y:S02]  /*ecf0*/  UISETP.NE.U32.AND UP1, UPT, UR6, 0x1, UPT ;  /* 0x000000010600788c */ /* 0x000fe4000bf25070 */
[----:B------:R-:W-:Y:S02]  /*ed00*/  USEL UR7, URZ, 0x1, !UP0 ;  /* 0x000000013f077887 */ /* 0x000fe4000c000000 */
[----:B------:R-:W-:Y:S02]  /*ed10*/  UISETP.GT.U32.AND UP1, UPT, UR12, 0x3, !UP1 ;  /* 0x000000030c00788c */ /* 0x000fe4000cf24070 */
[----:B------:R-:W-:Y:S02]  /*ed20*/  ULOP3.LUT UR5, UR5, 0x3, URZ, 0xc0, !UPT ;  /* 0x0000000305057892 */ /* 0x000fe4000f8ec03f */
[----:B------:R-:W-:-:S04]  /*ed30*/  USEL UR6, URZ, 0x1, !UP1 ;  /* 0x000000013f067887 */ /* 0x000fc8000c800000 */
[----:B------:R-:W-:Y:S01]  /*ed40*/  ULOP3.LUT UR4, UR6, UR4, UR7, 0x96, !UPT ;  /* 0x0000000406047292 */ /* 0x000fe2000f8e9607 */
[----:B0-----:R-:W-:Y:S11]  /*ed50*/  @P0 BRA `(.L_x_297) ;  /* 0xffffff2400640947 */ /* 0x001ff6000383ffff */
[----:B------:R-:W-:Y:S05]  /*ed60*/  EXIT ;  /* 0x000000000000794d */ /* 0x000fea0003800000 */
.L_x_7:
[----:B------:R-:W2:Y:S01]  /*ed70*/  LDL R22, [R1+0x7c] ;  /* 0x00007c0001167983 */ /* 0x000ea20000100800 */
[----:B------:R-:W-:-:S03]  /*ed80*/  ULDC.64 UR4, c[0x0][0x650] ;  /* 0x0001940000047ab9 */ /* 0x000fc60000000a00 */
[----:B0-----:R-:W3:Y:S01]  /*ed90*/  LDL R23, [R1+0x78] ;  /* 0x0000780001177983 */ /* 0x001ee20000100800 */
[----:B------:R-:W-:Y:S01]  /*eda0*/  PRMT R4, RZ, 0x7610, R4 ;  /* 0x00007610ff047816 */ /* 0x000fe20000000004 */
[----:B------:R-:W-:Y:S02]  /*edb0*/  IMAD.MOV.U32 R5, RZ, RZ, -0x1 ;  /* 0xffffffffff057424 */ /* 0x000fe400078e00ff */
[----:B------:R-:W-:Y:S02]  /*edc0*/  IMAD.MOV.U32 R7, RZ, RZ, -0x1 ;  /* 0xffffffffff077424 */ /* 0x000fe400078e00ff */
[----:B------:R-:W-:Y:S01]  /*edd0*/  IMAD.MOV.U32 R6, RZ, RZ, -0x1 ;  /* 0xffffffffff067424 */ /* 0x000fe200078e00ff */
[----:B--2---:R-:W-:-:S04]  /*ede0*/  ISETP.GE.U32.AND P0, PT, R22, UR4, PT ;  /* 0x0000000416007c0c */ /* 0x004fc8000bf06070 */
[----:B---3--:R-:W-:-:S13]  /*edf0*/  ISETP.GE.U32.AND.EX P0, PT, R23, UR5, PT, P0 ;  /* 0x0000000517007c0c */ /* 0x008fda000bf06100 */
[----:B------:R-:W-:Y:S05]  /*ee00*/  @P0 BRA `(.L_x_298) ;  /* 0x00000004002c0947 */ /* 0x000fea0003800000 */
[----:B------:R-:W0:Y:S01]  /*ee10*/  LDC.64 R14, c[0x0][0x628] ;  /* 0x00018a00ff0e7b82 */ /* 0x000e220000000a00 */
[----:B------:R-:W-:Y:S02]  /*ee20*/  IMAD.MOV.U32 R8, RZ, RZ, R22 ;  /* 0x000000ffff087224 */ /* 0x000fe400078e0016 */
[----:B------:R-:W-:-:S05]  /*ee30*/  IMAD.MOV.U32 R9, RZ, RZ, R23 ;  /* 0x000000ffff097224 */ /* 0x000fca00078e0017 */
[----:B------:R-:W1:Y:S08]  /*ee40*/  LDC R10, c[0x0][0x630] ;  /* 0x00018c00ff0a7b82 */ /* 0x000e700000000800 */
[----:B------:R-:W2:Y:S01]  /*ee50*/  LDC.64 R16, c[0x0][0x620] ;  /* 0x00018800ff107b82 */ /* 0x000ea20000000a00 */
[----:B0-----:R-:W-:-:S04]  /*ee60*/  ISETP.NE.U32.AND P0, PT, R14, RZ, PT ;  /* 0x000000ff0e00720c */ /* 0x001fc80003f05070 */
[----:B------:R-:W-:-:S13]  /*ee70*/  ISETP.NE.AND.EX P0, PT, R15, RZ, PT, P0 ;  /* 0x000000ff0f00720c */ /* 0x000fda0003f05300 */
[----:B-12---:R-:W-:Y:S05]  /*ee80*/  @!P0 BRA `(.L_x_299) ;  /* 0x0000000000288947 */ /* 0x006fea0003800000 */
[----:B------:R-:W0:Y:S02]  /*ee90*/  LDC R4, c[0x0][0x634] ;  /* 0x00018d00ff047b82 */ /* 0x000e240000000800 */
[----:B0-----:R-:W-:-:S05]  /*eea0*/  IADD3 R9, P0, R22, R4, RZ ;  /* 0x0000000416097210 */ /* 0x001fca0007f1e0ff */
        /* <DEDUP_REMOVED lines=8> */
.L_x_299:
[----:B------:R-:W0:Y:S01]  /*ef30*/  LDC.64 R20, c[0x0][0x640] ;  /* 0x00019000ff147b82 */ /* 0x000e220000000a00 */
[-CC-:B------:R-:W-:Y:S02]  /*ef40*/  SHF.R.U64 R14, R8, R10.reuse, R9.reuse ;  /* 0x0000000a080e7219 */ /* 0x180fe40000001209 */
[----:B------:R-:W-:Y:S02]  /*ef50*/  SHF.R.U32.HI R4, RZ, R10, R9 ;  /* 0x0000000aff047219 */ /* 0x000fe40000011609 */
[----:B------:R-:W-:-:S03]  /*ef60*/  IADD3 R7, P0, RZ, -R14, RZ ;  /* 0x8000000eff077210 */ /* 0x000fc60007f1e0ff */
[----:B------:R-:W1:Y:S02]  /*ef70*/  LDC R8, c[0x0][0x618] ;  /* 0x00018600ff087b82 */ /* 0x000e640000000800 */
[----:B------:R-:W-:Y:S02]  /*ef80*/  IMAD.X R5, RZ, RZ, ~R4, P0 ;  /* 0x000000ffff057224 */ /* 0x000fe400000e0e04 */
[----:B------:R-:W-:Y:S02]  /*ef90*/  IMAD.MOV.U32 R4, RZ, RZ, R22 ;  /* 0x000000ffff047224 */ /* 0x000fe400078e0016 */
[-C--:B------:R-:W-:Y:S02]  /*efa0*/  IMAD R6, R5, R16.reuse, RZ ;  /* 0x0000001005067224 */ /* 0x080fe400078e02ff */
[----:B------:R-:W2:Y:S01]  /*efb0*/  LDC R18, c[0x0][0x608] ;  /* 0x00018200ff127b82 */ /* 0x000ea20000000800 */
[----:B------:R-:W-:Y:S02]  /*efc0*/  IMAD.MOV.U32 R5, RZ, RZ, R23 ;  /* 0x000000ffff057224 */ /* 0x000fe400078e0017 */
[----:B------:R-:W-:-:S05]  /*efd0*/  IMAD.WIDE.U32 R4, R7, R16, R4 ;  /* 0x0000001007047225 */ /* 0x000fca00078e0004 */
[----:B------:R-:W3:Y:S01]  /*efe0*/  LDC R19, c[0x0][0x658] ;  /* 0x00019600ff137b82 */ /* 0x000ee20000000800 */
[----:B------:R-:W-:Y:S01]  /*eff0*/  IMAD R7, R7, R17, R6 ;  /* 0x0000001107077224 */ /* 0x000fe200078e0206 */
[----:B0-----:R-:W-:Y:S01]  /*f000*/  ISETP.NE.U32.AND P0, PT, R20, RZ, PT ;  /* 0x000000ff1400720c */ /* 0x001fe20003f05070 */
[----:B------:R-:W-:Y:S02]  /*f010*/  IMAD.MOV.U32 R6, RZ, RZ, -0x1 ;  /* 0xffffffffff067424 */ /* 0x000fe400078e00ff */
[----:B------:R-:W-:Y:S01]  /*f020*/  IMAD.IADD R5, R5, 0x1, R7 ;  /* 0x0000000105057824 */ /* 0x000fe200078e0207 */
[----:B------:R-:W-:Y:S02]  /*f030*/  ISETP.NE.AND.EX P0, PT, R21, RZ, PT, P0 ;  /* 0x000000ff1500720c */ /* 0x000fe40003f05300 */
[----:B------:R-:W0:Y:S02]  /*f040*/  LDC R17, c[0x0][0x600] ;  /* 0x00018000ff117b82 */ /* 0x000e240000000800 */
[----:B-1----:R-:W-:-:S02]  /*f050*/  SHF.R.U64 R10, R4, R8, R5 ;  /* 0x00000008040a7219 */ /* 0x002fc40000001205 */
[----:B------:R-:W-:-:S04]  /*f060*/  SHF.R.U32.HI R5, RZ, R8, R5 ;  /* 0x00000008ff057219 */ /* 0x000fc80000011605 */
[----:B------:R-:W1:Y:S01]  /*f070*/  LDC R22, c[0x0][0x648] ;  /* 0x00019200ff167b82 */ /* 0x000e620000000800 */
[-CC-:B--2---:R-:W-:Y:S02]  /*f080*/  SHF.R.U64 R15, R10, R18.reuse, R5.reuse ;  /* 0x000000120a0f7219 */ /* 0x184fe40000001205 */
[----:B------:R-:W-:Y:S01]  /*f090*/  SHF.R.U32.HI R4, RZ, R18, R5 ;  /* 0x00000012ff047219 */ /* 0x000fe20000011605 */
[----:B------:R-:W-:-:S04]  /*f0a0*/  IMAD.MOV.U32 R18, RZ, RZ, 0x1 ;  /* 0x00000001ff127424 */ /* 0x000fc800078e00ff */
[----:B------:R-:W2:Y:S01]  /*f0b0*/  LDC R23, c[0x0][0x638] ;  /* 0x00018e00ff177b82 */ /* 0x000ea20000000800 */
[-CC-:B---3--:R-:W-:Y:S02]  /*f0c0*/  SHF.R.U64 R16, R15, R19.reuse, R4.reuse ;  /* 0x000000130f107219 */ /* 0x188fe40000001204 */
[-C--:B------:R-:W-:Y:S02]  /*f0d0*/  SHF.L.U32 R6, R6, R19.reuse, RZ ;  /* 0x0000001306067219 */ /* 0x080fe400000006ff */
[----:B------:R-:W-:Y:S01]  /*f0e0*/  SHF.R.U32.HI R5, RZ, R19, R4 ;  /* 0x00000013ff057219 */ /* 0x000fe20000011604 */
[----:B------:R-:W-:Y:S01]  /*f0f0*/  IMAD.MOV.U32 R4, RZ, RZ, R16 ;  /* 0x000000ffff047224 */ /* 0x000fe200078e0010 */
[----:B------:R-:W-:Y:S01]  /*f100*/  LOP3.LUT R24, RZ, R6, RZ, 0x33, !PT ;  /* 0x00000006ff187212 */ /* 0x000fe200078e33ff */
[----:B------:R-:W3:Y:S01]  /*f110*/  LDC R25, c[0x0][0x610] ;  /* 0x00018400ff197b82 */ /* 0x000ee20000000800 */
[----:B------:R-:W-:Y:S05]  /*f120*/  @!P0 BRA `(.L_x_300) ;  /* 0x0000000000288947 */ /* 0x000fea0003800000 */
        /* <DEDUP_REMOVED lines=10> */
.L_x_300:
[----:B-1----:R-:W-:Y:S01]  /*f1d0*/  SHF.R.U64 R4, R4, R22, R5 ;  /* 0x0000001604047219 */ /* 0x002fe20000001205 */
[----:B0-----:R-:W-:Y:S01]  /*f1e0*/  VIADD R7, R17, 0xffffffff ;  /* 0xffffffff11077836 */ /* 0x001fe20000000000 */
[----:B------:R-:W-:Y:S01]  /*f1f0*/  SHF.L.U32 R18, R18, R19, RZ ;  /* 0x0000001312127219 */ /* 0x000fe200000006ff */
[----:B------:R-:W-:Y:S01]  /*f200*/  @P2 IMAD R0, R11, R12, R2 ;  /* 0x0000000c0b002224 */ /* 0x000fe200078e0202 */
[----:B------:R-:W-:Y:S01]  /*f210*/  LOP3.LUT R3, R15, R24, RZ, 0xc0, !PT ;  /* 0x000000180f037212 */ /* 0x000fe200078ec0ff */
[----:B------:R-:W-:Y:S01]  /*f220*/  IMAD.MOV R5, RZ, RZ, -R4 ;  /* 0x000000ffff057224 */ /* 0x000fe200078e0a04 */
[----:B------:R-:W-:Y:S01]  /*f230*/  LOP3.LUT R7, R10, R7, RZ, 0xc0, !PT ;  /* 0x000000070a077212 */ /* 0x000fe200078ec0ff */
[----:B------:R-:W-:Y:S02]  /*f240*/  IMAD.MOV.U32 R6, RZ, RZ, R14 ;  /* 0x000000ffff067224 */ /* 0x000fe400078e000e */
[----:B------:R-:W-:Y:S02]  /*f250*/  IMAD R3, R18, R4, R3 ;  /* 0x0000000412037224 */ /* 0x000fe400078e0203 */
[----:B--2---:R-:W-:-:S02]  /*f260*/  IMAD R2, R5, R23, R16 ;  /* 0x0000001705027224 */ /* 0x004fc400078e0210 */
[----:B---3--:R-:W-:Y:S02]  /*f270*/  IMAD R0, R3, R25, R0 ;  /* 0x0000001903007224 */ /* 0x008fe400078e0200 */
[----:B------:R-:W-:Y:S02]  /*f280*/  IMAD R5, R2, R17, R7 ;  /* 0x0000001102057224 */ /* 0x000fe400078e0207 */
[----:B------:R-:W-:-:S03]  /*f290*/  IMAD.MOV.U32 R4, RZ, RZ, 0x1 ;  /* 0x00000001ff047424 */ /* 0x000fc600078e00ff */
[----:B------:R-:W-:Y:S02]  /*f2a0*/  SEL R7, R5, R0, !P2 ;  /* 0x0000000005077207 */ /* 0x000fe40005000000 */
[----:B------:R-:W-:-:S07]  /*f2b0*/  SEL R5, R0, R5, !P2 ;  /* 0x0000000500057207 */ /* 0x000fce0005000000 */
.L_x_298:
[----:B------:R-:W-:-:S08]  /*f2c0*/  NOP ;  /* 0x0000000000007918 */ /* 0x000fd00000000000 */
[----:B------:R-:W0:-:S00]  /*f2d0*/  USETMAXREG.DEALLOC.CTAPOOL 0x28 ;  /* 0x00000028000079c8 */ /* 0x000e0000080e0500 */
[----:B------:R-:W-:-:S13]  /*f2e0*/  ISETP.NE.AND P0, PT, RZ, UR8, PT ;  /* 0x00000008ff007c0c */ /* 0x000fda000bf05270 */
[----:B------:R-:W-:Y:S05]  /*f2f0*/  @P0 EXIT ;  /* 0x000000000000094d */ /* 0x000fea0003800000 */
[----:B0-----:R-:W-:Y:S01]  /*f300*/  LOP3.LUT P0, RZ, R4, 0xff, RZ, 0xc0, !PT ;  /* 0x000000ff04ff7812 */ /* 0x001fe2000780c0ff */
[----:B------:R-:W-:Y:S02]  /*f310*/  IMAD.MOV.U32 R0, RZ, RZ, 0x1 ;  /* 0x00000001ff007424 */ /* 0x000fe400078e00ff */
[----:B------:R-:W-:-:S10]  /*f320*/  IMAD.MOV.U32 R8, RZ, RZ, RZ ;  /* 0x000000ffff087224 */ /* 0x000fd400078e00ff */
[----:B------:R-:W-:Y:S05]  /*f330*/  @!P0 BRA `(.L_x_301) ;  /* 0x0000000c00a08947 */ /* 0x000fea0003800000 */
[----:B------:R-:W0:Y:S01]  /*f340*/  S2UR UR8, SR_CgaCtaId ;  /* 0x00000000000879c3 */ /* 0x000e220000008800 */
[----:B------:R-:W-:Y:S01]  /*f350*/  ULDC UR4, c[0x0][0x28c] ;  /* 0x0000a30000047ab9 */ /* 0x000fe20000000800 */
[----:B------:R-:W-:Y:S01]  /*f360*/  ULDC UR5, c[0x0][0x600] ;  /* 0x0001800000057ab9 */ /* 0x000fe20000000800 */
[----:B------:R-:W-:Y:S01]  /*f370*/  UIADD3 UR14, UR4, 0x7f, URZ ;  /* 0x0000007f040e7890 */ /* 0x000fe2000fffe03f */
[----:B------:R-:W-:Y:S01]  /*f380*/  BSSY B0, `(.L_x_301) ;  /* 0x00000e3000007945 */ /* 0x000fe20003800000 */
[----:B------:R-:W-:Y:S01]  /*f390*/  ULDC UR11, c[0x0][0x658] ;  /* 0x00019600000b7ab9 */ /* 0x000fe20000000800 */
[----:B------:R-:W-:Y:S01]  /*f3a0*/  UMOV UR12, 0xffffffff ;  /* 0xffffffff000c7882 */ /* 0x000fe20000000000 */
[----:B------:R-:W-:Y:S01]  /*f3b0*/  UMOV UR16, 0x1 ;  /* 0x0000000100107882 */ /* 0x000fe20000000000 */
[----:B------:R-:W-:Y:S01]  /*f3c0*/  USHF.R.S32.HI UR15, URZ, 0x1f, UR14 ;  /* 0x0000001f3f0f7899 */ /* 0x000fe2000801140e */
[----:B------:R-:W-:Y:S01]  /*f3d0*/  IMAD.MOV.U32 R9, RZ, RZ, 0x1 ;  /* 0x00000001ff097424 */ /* 0x000fe200078e00ff */
[----:B------:R-:W-:Y:S01]  /*f3e0*/  ULDC UR9, c[0x0][0xc] ;  /* 0x0000030000097ab9 */ /* 0x000fe20000000800 */
[----:B------:R-:W-:Y:S01]  /*f3f0*/  UIADD3 UR4, UR5, -0x1, URZ ;  /* 0xffffffff05047890 */ /* 0x000fe2000fffe03f */
[----:B------:R-:W-:Y:S01]  /*f400*/  IMAD.MOV.U32 R0, RZ, RZ, 0x1 ;  /* 0x00000001ff007424 */ /* 0x000fe200078e00ff */
[----:B------:R-:W-:Y:S01]  /*f410*/  USHF.L.U32 UR18, UR12, UR11, URZ ;  /* 0x0000000b0c127299 */ /* 0x000fe2000800063f */
[----:B------:R-:W-:Y:S01]  /*f420*/  IMAD.MOV.U32 R8, RZ, RZ, RZ ;  /* 0x000000ffff087224 */ /* 0x000fe200078e00ff */
[----:B------:R-:W-:Y:S01]  /*f430*/  USHF.L.U32 UR5, UR16, UR11, URZ ;  /* 0x0000000b10057299 */ /* 0x000fe2000800063f */
[----:B------:R-:W-:Y:S01]  /*f440*/  ULDC UR12, c[0x0][0x10] ;  /* 0x00000400000c7ab9 */ /* 0x000fe20000000800 */
[----:B------:R-:W-:Y:S01]  /*f450*/  ULEA.HI UR15, UR15, UR14, URZ, 0x7 ;  /* 0x0000000e0f0f7291 */ /* 0x000fe2000f8f383f */
[----:B------:R-:W-:Y:S01]  /*f460*/  UMOV UR22, 0x5 ;  /* 0x0000000500167882 */ /* 0x000fe20000000000 */
[----:B------:R-:W-:-:S02]  /*f470*/  ULOP3.LUT UR29, UR13, 0x2, URZ, 0xfc, !UPT ;  /* 0x000000020d1d7892 */ /* 0x000fc4000f8efc3f */
[----:B------:R-:W-:Y:S02]  /*f480*/  USHF.R.S32.HI UR19, URZ, 0x7, UR15 ;  /* 0x000000073f137899 */ /* 0x000fe4000801140f */
[----:B0-----:R-:W-:Y:S02]  /*f490*/  ULOP3.LUT UR10, UR8, 0x1, URZ, 0xc0, !UPT ;  /* 0x00000001080a7892 */ /* 0x001fe4000f8ec03f */
[----:B------:R-:W-:Y:S02]  /*f4a0*/  USHF.R.U32.HI UR30, URZ, 0x1, UR8 ;  /* 0x000000013f1e7899 */ /* 0x000fe40008011608 */
[----:B------:R-:W-:Y:S02]  /*f4b0*/  USHF.L.U32 UR6, UR8, 0x7, URZ ;  /* 0x0000000708067899 */ /* 0x000fe4000800063f */
[----:B------:R-:W-:Y:S02]  /*f4c0*/  USHF.L.U32 UR7, UR8, 0xe, URZ ;  /* 0x0000000e08077899 */ /* 0x000fe4000800063f */
[----:B------:R-:W-:-:S02]  /*f4d0*/  ULOP3.LUT UR8, UR8, 0xfffffffe, URZ, 0xc0, !UPT ;  /* 0xfffffffe08087892 */ /* 0x000fc4000f8ec03f */
[----:B------:R-:W-:Y:S02]  /*f4e0*/  UISETP.GT.U32.AND UP0, UPT, UR10, 0xffff, UPT ;  /* 0x0000ffff0a00788c */ /* 0x000fe4000bf04070 */
[----:B------:R-:W-:Y:S02]  /*f4f0*/  USHF.L.U32 UR20, UR16, UR8, URZ ;  /* 0x0000000810147299 */ /* 0x000fe4000800063f */
[----:B------:R-:W-:Y:S02]  /*f500*/  ULOP3.LUT UR11, UR8, 0x1, URZ, 0xfc, !UPT ;  /* 0x00000001080b7892 */ /* 0x000fe4000f8efc3f */
[----:B------:R-:W-:Y:S02]  /*f510*/  UIMAD.WIDE.U32 UR8, UR9, UR12, URZ ;  /* 0x0000000c090872a5 */ /* 0x000fe4000f8e003f */
[----:B------:R-:W-:Y:S01]  /*f520*/  USEL UR10, UR10, 0xffff, !UP0 ;  /* 0x0000ffff0a0a7887 */ /* 0x000fe2000c000000 */
[----:B------:R-:W-:Y:S01]  /*f530*/  ULDC UR12, c[0x0][0x14] ;  /* 0x00000500000c7ab9 */ /* 0x000fe20000000800 */
[----:B------:R-:W-:-:S02]  /*f540*/  USHF.L.U32 UR11, UR16, UR11, URZ ;  /* 0x0000000b100b7299 */ /* 0x000fc4000800063f */
[----:B------:R-:W-:Y:S02]  /*f550*/  UIMAD.WIDE.U32 UR24, UR8, UR12, URZ ;  /* 0x0000000c081872a5 */ /* 0x000fe4000f8e003f */
[----:B------:R-:W-:Y:S02]  /*f560*/  UIMAD UR21, UR9, UR12, URZ ;  /* 0x0000000c091572a4 */ /* 0x000fe4000f8e023f */
[----:B------:R-:W-:Y:S02]  /*f570*/  ULOP3.LUT UR10, UR10, 0xffff, URZ, 0xc0, !UPT ;  /* 0x0000ffff0a0a7892 */ /* 0x000fe4000f8ec03f */
[----:B------:R-:W-:Y:S02]  /*f580*/  ULOP3.LUT UR6, UR6, 0x80, URZ, 0xc0, !UPT ;  /* 0x0000008006067892 */ /* 0x000fe4000f8ec03f */
[----:B------:R-:W-:Y:S02]  /*f590*/  ULOP3.LUT UR7, UR7, 0x4000, URZ, 0xc0, !UPT ;  /* 0x0000400007077892 */ /* 0x000fe4000f8ec03f */
[----:B------:R-:W-:-:S02]  /*f5a0*/  ULOP3.LUT UR18, URZ, UR18, URZ, 0x33, !UPT ;  /* 0x000000123f127292 */ /* 0x000fc4000f8e333f */
[----:B------:R-:W-:Y:S02]  /*f5b0*/  ULOP3.LUT UR20, UR20, UR11, URZ, 0xfc, !UPT ;  /* 0x0000000b14147292 */ /* 0x000fe4000f8efc3f */
[----:B------:R-:W-:Y:S02]  /*f5c0*/  UIADD3 UR21, UR25, UR21, URZ ;  /* 0x0000001519157290 */ /* 0x000fe4000fffe03f */
[----:B------:R-:W-:Y:S02]  /*f5d0*/  USHF.L.U32 UR22, UR22, UR10, URZ ;  /* 0x0000000a16167299 */ /* 0x000fe4000800063f */
[----:B------:R-:W-:Y:S01]  /*f5e0*/  UIADD3 UR31, UR19, 0x1, URZ ;  /* 0x00000001131f7890 */ /* 0x000fe2000fffe03f */
[----:B------:R-:W-:-:S11]  /*f5f0*/  ULDC.64 UR32, c[0x0][0x198] ;  /* 0x0000660000207ab9 */ /* 0x000fd60000000a00 */
.L_x_312:
[----:B------:R-:W-:-:S03]  /*f600*/  UMOV UR8, 0xffffffff ;  /* 0xffffffff00087882 */ /* 0x000fc60000000000 */
[----:B------:R-:W-:Y:S05]  /*f610*/  BRA.DIV UR8, `(.L_x_302) ;  /* 0x0000000e08e47947 */ /* 0x000fea000b800000 */
[----:B------:R-:W-:-:S13]  /*f620*/  ELECT P0, URZ, PT ;  /* 0x00000000003f782f */ /* 0x000fda0003800000 */
.L_x_323:
[----:B------:R-:W0:Y:S01]  /*f630*/  LDC R2, c[0x0][0x28c] ;  /* 0x0000a300ff027b82 */ /* 0x000e220000000800 */
[----:B------:R-:W-:Y:S01]  /*f640*/  BSSY B1, `(.L_x_303) ;  /* 0x000003d000017945 */ /* 0x000fe20003800000 */
[----:B0-----:R-:W-:-:S13]  /*f650*/  ISETP.LT.OR P0, PT, R2, 0x1, !P0 ;  /* 0x000000010200780c */ /* 0x001fda0004701670 */
[----:B------:R-:W-:Y:S05]  /*f660*/  @P0 BRA `(.L_x_304) ;  /* 0x0000000000e80947 */ /* 0x000fea0003800000 */
[----:B------:R-:W-:Y:S01]  /*f670*/  LEA R5, R5, UR30, 0x1 ;  /* 0x0000001e05057c11 */ /* 0x000fe2000f8e08ff */
[----:B------:R-:W-:Y:S01]  /*f680*/  IMAD.MOV.U32 R13, RZ, RZ, RZ ;  /* 0x000000ffff0d7224 */ /* 0x000fe200078e00ff */
[----:B------:R-:W-:Y:S01]  /*f690*/  LEA R7, R7, UR6, 0x8 ;  /* 0x0000000607077c11 */ /* 0x000fe2000f8e40ff */
[----:B------:R-:W-:Y:S02]  /*f6a0*/  IMAD.U32 R14, RZ, RZ, UR31 ;  /* 0x0000001fff0e7e24 */ /* 0x000fe4000f8e00ff */
[----:B------:R-:W-:Y:S02]  /*f6b0*/  IMAD.MOV.U32 R2, RZ, RZ, R0 ;  /* 0x000000ffff027224 */ /* 0x000fe400078e0000 */
[----:B------:R-:W-:Y:S02]  /*f6c0*/  IMAD.MOV.U32 R3, RZ, RZ, R8 ;  /* 0x000000ffff037224 */ /* 0x000fe400078e0008 */
[----:B------:R-:W-:-:S07]  /*f6d0*/  IMAD.SHL.U32 R10, R5, 0x40, RZ ;  /* 0x00000040050a7824 */ /* 0x000fce00078e00ff */
.L_x_307:
[----:B------:R-:W0:Y:S01]  /*f6e0*/  S2R R5, SR_CgaCtaId ;  /* 0x0000000000057919 */ /* 0x000e220000008800 */
[----:B------:R-:W-:Y:S01]  /*f6f0*/  MOV R4, 0x400 ;  /* 0x0000040000047802 */ /* 0x000fe20000000f00 */
[----:B------:R-:W1:Y:S03]  /*f700*/  S2R R15, SR_TID.X ;  /* 0x00000000000f7919 */ /* 0x000e660000002100 */
[----:B0-----:R-:W-:Y:S02]  /*f710*/  LEA R12, R5, R4, 0x18 ;  /* 0x00000004050c7211 */ /* 0x001fe400078ec0ff */
[----:B------:R-:W-:Y:S02]  /*f720*/  SHF.L.U32 R4, R2, 0x1f, RZ ;  /* 0x0000001f02047819 */ /* 0x000fe400000006ff */
[----:B-1----:R-:W-:Y:S01]  /*f730*/  LOP3.LUT P1, RZ, R15, 0x7f, RZ, 0xc0, !PT ;  /* 0x0000007f0fff7812 */ /* 0x002fe2000782c0ff */
[----:B------:R-:W-:-:S04]  /*f740*/  IMAD R11, R3, 0x8, R12 ;  /* 0x00000008030b7824 */ /* 0x000fc800078e020c */
[----:B------:R-:W0:Y:S08]  /*f750*/  SYNCS.PHASECHK.TRANS64.TRYWAIT P0, [R11+URZ+0x20], R4 ;  /* 0x000020040b0075a7 */ /* 0x000e30000800017f */
[----:B------:R-:W1:Y:S01]  /*f760*/  @!P1 LDC R5, c[0x0][0x500] ;  /* 0x00014000ff059b82 */ /* 0x000e620000000800 */
[----:B0-----:R-:W-:Y:S05]  /*f770*/  @!P0 BRA `(.L_x_305) ;  /* 0x0000000c00ac8947 */ /* 0x001fea0003800000 */
.L_x_324:
[----:B------:R-:W-:Y:S01]  /*f780*/  UPRMT UR8, UR29, 0x9910, URZ ;  /* 0x000099101d087896 */ /* 0x000fe2000800003f */
[----:B-1----:R1:W-:Y:S03]  /*f790*/  @!P1 SYNCS.ARRIVE.TRANS64 RZ, [R11+URZ], R5 ;  /* 0x000000050bff99a7 */ /* 0x0023e6000800003f */
[----:B------:R-:W-:-:S06]  /*f7a0*/  UISETP.NE.AND UP0, UPT, UR8, 0x2, UPT ;  /* 0x000000020800788c */ /* 0x000fcc000bf05270 */
[----:B------:R-:W-:-:S13]  /*f7b0*/  PLOP3.LUT P0, PT, PT, PT, UP0, 0x80, 0x0 ;  /* 0x000000000000781c */ /* 0x000fda0003f0f008 */
[----:B-1----:R-:W-:Y:S05]  /*f7c0*/  @P0 BRA `(.L_x_306) ;  /* 0x0000000000040947 */ /* 0x002fea0003800000 */
[----:B------:R-:W-:Y:S01]  /*f7d0*/  BPT.TRAP 0x1 ;  /* 0x000000040000795c */ /* 0x000fe20000300000 */
.L_x_306:
[C---:B0-----:R-:W-:Y:S01]  /*f7e0*/  LEA R4, R3.reuse, UR30, 0x1 ;  /* 0x0000001e03047c11 */ /* 0x041fe2000f8e08ff */
[----:B------:R-:W-:Y:S01]  /*f7f0*/  VIADD R14, R14, 0xffffffff ;  /* 0xffffffff0e0e7836 */ /* 0x000fe20000000000 */
[----:B------:R-:W-:Y:S01]  /*f800*/  R2UR UR11, R3 ;  /* 0x00000000030b72ca */ /* 0x000fe200000e0000 */
[----:B------:R-:W-:Y:S01]  /*f810*/  UIADD3 UR14, UP0, UR32, 0xf0, URZ ;  /* 0x000000f0200e7890 */ /* 0x000fe2000ff1e03f */
[----:B------:R-:W-:Y:S01]  /*f820*/  R2UR UR26, R12 ;  /* 0x000000000c1a72ca */ /* 0x000fe200000e0000 */
[----:B------:R-:W-:Y:S01]  /*f830*/  IMAD.U32 R4, R4, 0x2000, R12 ;  /* 0x0000200004047824 */ /* 0x000fe200078e000c */
[----:B------:R-:W-:Y:S01]  /*f840*/  R2UR UR27, R10 ;  /* 0x000000000a1b72ca */ /* 0x000fe200000e0000 */
[----:B------:R-:W-:Y:S01]  /*f850*/  UIADD3 UR34, UP1, UR32, 0x1f0, URZ ;  /* 0x000001f020227890 */ /* 0x000fe2000ff3e03f */
[----:B------:R-:W-:Y:S01]  /*f860*/  R2UR UR9, R11 ;  /* 0x000000000b0972ca */ /* 0x000fe200000e0000 */
[----:B------:R-:W-:Y:S01]  /*f870*/  UIADD3.X UR15, URZ, UR33, URZ, UP0, !UPT ;  /* 0x000000213f0f7290 */ /* 0x000fe200087fe43f */
[----:B------:R-:W-:Y:S01]  /*f880*/  R2UR UR8, R4 ;  /* 0x00000000040872ca */ /* 0x000fe200000e0000 */
[----:B------:R-:W-:Y:S01]  /*f890*/  UPRMT UR23, URZ, 0x5410, UR22 ;  /* 0x000054103f177896 */ /* 0x000fe20008000016 */
[----:B------:R-:W-:Y:S01]  /*f8a0*/  R2UR UR10, R13 ;  /* 0x000000000d0a72ca */ /* 0x000fe200000e0000 */
[----:B------:R-:W-:Y:S01]  /*f8b0*/  VIADD R3, R3, 0x1 ;  /* 0x0000000103037836 */ /* 0x000fe20000000000 */
[----:B------:R-:W-:Y:S01]  /*f8c0*/  R2UR UR12, R6 ;  /* 0x00000000060c72ca */ /* 0x000fe200000e0000 */
[----:B------:R-:W-:Y:S01]  /*f8d0*/  ULEA UR11, UR11, UR7, 0xf ;  /* 0x000000070b0b7291 */ /* 0x000fe2000f8e783f */
[----:B------:R-:W-:Y:S01]  /*f8e0*/  R2UR UR28, R7 ;  /* 0x00000000071c72ca */ /* 0x000fe200000e0000 */
[----:B------:R-:W-:Y:S01]  /*f8f0*/  UPRMT UR36, URZ, 0x5410, UR20 ;  /* 0x000054103f247896 */ /* 0x000fe20008000014 */
[----:B------:R-:W-:Y:S01]  /*f900*/  ISETP.GT.AND P1, PT, R14, 0x1, PT ;  /* 0x000000010e00780c */ /* 0x000fe20003f24270 */
[----:B------:R-:W-:Y:S01]  /*f910*/  UIADD3 UR26, UR26, 0x10100, UR11 ;  /* 0x000101001a1a7890 */ /* 0x000fe2000fffe00b */
[----:B------:R-:W-:Y:S01]  /*f920*/  ISETP.NE.AND P0, PT, R3, 0x4, PT ;  /* 0x000000040300780c */ /* 0x000fe20003f05270 */
[----:B------:R-:W-:Y:S01]  /*f930*/  UIADD3.X UR35, URZ, UR33, URZ, UP1, !UPT ;  /* 0x000000213f237290 */ /* 0x000fe20008ffe43f */
[----:B------:R-:W-:Y:S01]  /*f940*/  VIADD R13, R13, 0x80 ;  /* 0x000000800d0d7836 */ /* 0x000fe20000000000 */
[----:B------:R-:W-:Y:S01]  /*f950*/  UIADD3 UR8, UR8, 0x100, URZ ;  /* 0x0000010008087890 */ /* 0x000fe2000fffe03f */
[----:B------:R-:W-:Y:S01]  /*f960*/  SEL R5, RZ, 0x1, P0 ;  /* 0x00000001ff057807 */ /* 0x000fe20000000000 */
[----:B------:R-:W-:Y:S01]  /*f970*/  UMOV UR16, 0x0 ;  /* 0x0000000000107882 */ /* 0x000fe20000000000 */
[----:B------:R-:W-:Y:S01]  /*f980*/  UMOV UR17, 0x10000000 ;  /* 0x1000000000117882 */ /* 0x000fe20000000000 */
[----:B------:R-:W-:Y:S01]  /*f990*/  UMOV UR11, UR27 ;  /* 0x0000001b000b7c82 */ /* 0x000fe20008000000 */
[----:B------:R-:W-:-:S02]  /*f9a0*/  LOP3.LUT R2, R2, R5, RZ, 0x3c, !PT ;  /* 0x0000000502027212 */ /* 0x000fc400078e3cff */
[----:B------:R-:W-:Y:S02]  /*f9b0*/  SEL R3, R3, RZ, P0 ;  /* 0x000000ff03037207 */ /* 0x000fe40000000000 */
[----:B------:R0:W-:Y:S02]  /*f9c0*/  UTMALDG.3D.MULTICAST [UR8], [UR14], UR23, desc[UR16] ;  /* 0x000010080e0073b4 */ /* 0x0001e40008011817 */
[----:B0-----:R-:W-:Y:S01]  /*f9d0*/  UMOV UR8, UR26 ;  /* 0x0000001a00087c82 */ /* 0x001fe20008000000 */
[----:B------:R-:W-:Y:S02]  /*f9e0*/  UMOV UR11, UR28 ;  /* 0x0000001c000b7c82 */ /* 0x000fe40008000000 */
[----:B------:R0:W-:Y:S02]  /*f9f0*/  UTMALDG.3D.MULTICAST [UR8], [UR34], UR36, desc[UR16] ;  /* 0x00001008220073b4 */ /* 0x0001e40008011824 */
[----:B0-----:R-:W-:Y:S05]  /*fa00*/  @P1 BRA `(.L_x_307) ;  /* 0xfffffffc00341947 */ /* 0x001fea000383ffff */
.L_x_304:
[----:B------:R-:W-:Y:S05]  /*fa10*/  BSYNC B1 ;  /* 0x0000000000017941 */ /* 0x000fea0003800000 */
.L_x_303:
[----:B------:R-:W2:Y:S01]  /*fa20*/  LDL.LU R15, [R1+0x78] ;  /* 0x00007800010f7983 */ /* 0x000ea20000300800 */
[----:B------:R-:W-:Y:S01]  /*fa30*/  LOP3.LUT P3, RZ, R9, 0xff, RZ, 0xc0, !PT ;  /* 0x000000ff09ff7812 */ /* 0x000fe2000786c0ff */
[----:B------:R-:W-:Y:S01]  /*fa40*/  VIADD R8, R8, UR19 ;  /* 0x0000001308087c36 */ /* 0x000fe20008000000 */
[----:B------:R-:W-:Y:S01]  /*fa50*/  ULDC.64 UR8, c[0x0][0x650] ;  /* 0x0001940000087ab9 */ /* 0x000fe20000000a00 */
[----:B------:R-:W3:Y:S01]  /*fa60*/  LDL.LU R12, [R1+0x7c] ;  /* 0x00007c00010c7983 */ /* 0x000ee20000300800 */
[----:B------:R-:W-:Y:S01]  /*fa70*/  IMAD.U32 R5, RZ, RZ, UR19 ;  /* 0x00000013ff057e24 */ /* 0x000fe2000f8e00ff */
[----:B------:R-:W-:Y:S01]  /*fa80*/  BSSY B1, `(.L_x_308) ;  /* 0x0000070000017945 */ /* 0x000fe20003800000 */
[----:B------:R-:W-:Y:S01]  /*fa90*/  ISETP.GT.U32.AND P0, PT, R8, 0x3, PT ;  /* 0x000000030800780c */ /* 0x000fe20003f04070 */
[----:B------:R-:W-:Y:S01]  /*faa0*/  IMAD.MOV.U32 R7, RZ, RZ, -0x1 ;  /* 0xffffffffff077424 */ /* 0x000fe200078e00ff */
[----:B------:R-:W-:Y:S01]  /*fab0*/  SHF.R.U32.HI R2, RZ, 0x2, R8 ;  /* 0x00000002ff027819 */ /* 0x000fe20000011608 */
[----:B------:R-:W-:Y:S01]  /*fac0*/  IMAD.MOV.U32 R6, RZ, RZ, -0x1 ;  /* 0xffffffffff067424 */ /* 0x000fe200078e00ff */
[----:B------:R-:W-:Y:S01]  /*fad0*/  ISETP.LT.U32.AND P0, PT, R5, 0x4, P0 ;  /* 0x000000040500780c */ /* 0x000fe20000701070 */
[----:B------:R-:W-:Y:S01]  /*fae0*/  IMAD.MOV.U32 R5, RZ, RZ, -0x1 ;  /* 0xffffffffff057424 */ /* 0x000fe200078e00ff */
[----:B------:R-:W-:Y:S01]  /*faf0*/  LOP3.LUT R2, R2, 0x1, RZ, 0xc0, !PT ;  /* 0x0000000102027812 */ /* 0x000fe200078ec0ff */
[----:B------:R-:W0:Y:S01]  /*fb00*/  @P3 S2R R4, SR_CgaCtaId ;  /* 0x0000000000043919 */ /* 0x000e220000008800 */
[----:B------:R-:W-:-:S02]  /*fb10*/  @P3 MOV R3, 0x400 ;  /* 0x0000040000033802 */ /* 0x000fc40000000f00 */
[----:B------:R-:W-:Y:S01]  /*fb20*/  ISETP.NE.U32.AND P1, PT, R2, 0x1, PT ;  /* 0x000000010200780c */ /* 0x000fe20003f25070 */
[----:B------:R-:W-:Y:S01]  /*fb30*/  IMAD.U32 R2, RZ, RZ, UR19 ;  /* 0x00000013ff027e24 */ /* 0x000fe2000f8e00ff */
[----:B------:R-:W-:Y:S02]  /*fb40*/  LOP3.LUT R8, R8, 0x3, RZ, 0xc0, !PT ;  /* 0x0000000308087812 */ /* 0x000fe400078ec0ff */
[----:B------:R-:W-:Y:S02]  /*fb50*/  PRMT R9, RZ, 0x7610, R9 ;  /* 0x00007610ff097816 */ /* 0x000fe40000000009 */
[----:B------:R-:W-:-:S04]  /*fb60*/  ISETP.GT.U32.AND P1, PT, R2, 0x3, !P1 ;  /* 0x000000030200780c */ /* 0x000fc80004f24070 */
[----:B------:R-:W-:Y:S02]  /*fb70*/  SEL R2, RZ, 0x1, !P1 ;  /* 0x00000001ff027807 */ /* 0x000fe40004800000 */
[----:B0-----:R-:W-:-:S04]  /*fb80*/  @P3 LEA R3, R4, R3, 0x18 ;  /* 0x0000000304033211 */ /* 0x001fc800078ec0ff */
[----:B------:R0:W-:Y:S02]  /*fb90*/  @P3 SYNCS.ARRIVE.TRANS64.A1T0 RZ, [R3+URZ+0x58], RZ ;  /* 0x000058ff03ff39a7 */ /* 0x0001e4000810003f */
[----:B0-----:R-:W-:-:S04]  /*fba0*/  SEL R3, RZ, 0x1, !P0 ;  /* 0x00000001ff037807 */ /* 0x001fc80004000000 */
[----:B------:R-:W-:Y:S02]  /*fbb0*/  LOP3.LUT R0, R2, R0, R3, 0x96, !PT ;  /* 0x0000000002007212 */ /* 0x000fe400078e9603 */
[----:B------:R-:W-:Y:S02]  /*fbc0*/  PRMT R2, RZ, 0x7610, R2 ;  /* 0x00007610ff027816 */ /* 0x000fe40000000002 */
[----:B---3--:R-:W-:-:S04]  /*fbd0*/  IADD3 R12, P3, R12, UR24, RZ ;  /* 0x000000180c0c7c10 */ /* 0x008fc8000ff7e0ff */
[----:B--2---:R-:W-:Y:S01]  /*fbe0*/  IADD3.X R15, R15, UR21, RZ, P3, !PT ;  /* 0x000000150f0f7c10 */ /* 0x004fe20009ffe4ff */
[----:B------:R0:W-:Y:S01]  /*fbf0*/  STL [R1+0x7c], R12 ;  /* 0x00007c0c01007387 */ /* 0x0001e20000100800 */
[----:B------:R-:W-:-:S03]  /*fc00*/  ISETP.GE.U32.AND P3, PT, R12, UR8, PT ;  /* 0x000000080c007c0c */ /* 0x000fc6000bf66070 */
[----:B------:R0:W-:Y:S01]  /*fc10*/  STL [R1+0x78], R15 ;  /* 0x0000780f01007387 */ /* 0x0001e20000100800 */
[----:B------:R-:W-:-:S13]  /*fc20*/  ISETP.GE.U32.AND.EX P0, PT, R15, UR9, PT, P3 ;  /* 0x000000090f007c0c */ /* 0x000fda000bf06130 */
[----:B0-----:R-:W-:Y:S05]  /*fc30*/  @P0 BRA `(.L_x_309) ;  /* 0x0000000400500947 */ /* 0x001fea0003800000 */
[----:B------:R-:W-:Y:S01]  /*fc40*/  ULDC.64 UR8, c[0x0][0x628] ;  /* 0x00018a0000087ab9 */ /* 0x000fe20000000a00 */
[----:B------:R-:W0:Y:S01]  /*fc50*/  S2R R11, SR_CTAID.X ;  /* 0x00000000000b7919 */ /* 0x000e220000002500 */
[----:B------:R-:W-:Y:S01]  /*fc60*/  ISETP.NE.U32.AND P0, PT, RZ, UR8, PT ;  /* 0x00000008ff007c0c */ /* 0x000fe2000bf05070 */
[----:B------:R-:W-:Y:S01]  /*fc70*/  ULDC UR11, c[0x0][0x630] ;  /* 0x00018c00000b7ab9 */ /* 0x000fe20000000800 */
[----:B------:R-:W-:Y:S01]  /*fc80*/  IMAD.MOV.U32 R2, RZ, RZ, R12 ;  /* 0x000000ffff027224 */ /* 0x000fe200078e000c */
[----:B------:R-:W1:Y:S01]  /*fc90*/  S2R R10, SR_CTAID.Y ;  /* 0x00000000000a7919 */ /* 0x000e620000002600 */
[----:B------:R-:W-:Y:S01]  /*fca0*/  ISETP.NE.AND.EX P0, PT, RZ, UR9, PT, P0 ;  /* 0x00000009ff007c0c */ /* 0x000fe2000bf05300 */
[----:B------:R-:W-:-:S12]  /*fcb0*/  IMAD.MOV.U32 R3, RZ, RZ, R15 ;  /* 0x000000ffff037224 */ /* 0x000fd800078e000f */
[----:B------:R-:W-:Y:S05]  /*fcc0*/  @!P0 BRA `(.L_x_310) ;  /* 0x0000000000288947 */ /* 0x000fea0003800000 */
[----:B------:R-:W-:Y:S02]  /*fcd0*/  ULDC UR10, c[0x0][0x634] ;  /* 0x00018d00000a7ab9 */ /* 0x000fe40000000800 */
[----:B------:R-:W-:-:S05]  /*fce0*/  IADD3 R7, P0, R12, UR10, RZ ;  /* 0x0000000a0c077c10 */ /* 0x000fca000ff1e0ff */
[----:B------:R-:W-:-:S04]  /*fcf0*/  IMAD.X R13, RZ, RZ, R15, P0 ;  /* 0x000000ffff0d7224 */ /* 0x000fc800000e060f */
[----:B------:R-:W-:-:S04]  /*fd00*/  IMAD.WIDE.U32 R4, R13, UR8, RZ ;  /* 0x000000080d047c25 */ /* 0x000fc8000f8e00ff */
[----:B------:R-:W-:-:S04]  /*fd10*/  IMAD.WIDE.U32 R4, P0, R7, UR9, R4 ;  /* 0x0000000907047c25 */ /* 0x000fc8000f800004 */
[----:B------:R-:W-:-:S04]  /*fd20*/  IMAD.WIDE.U32 R6, R7, UR8, RZ ;  /* 0x0000000807067c25 */ /* 0x000fc8000f8e00ff */
[----:B------:R-:W-:Y:S01]  /*fd30*/  IMAD.X R3, RZ, RZ, RZ, P0 ;  /* 0x000000ffff037224 */ /* 0x000fe200000e06ff */
[----:B------:R-:W-:Y:S01]  /*fd40*/  IADD3 RZ, P0, R7, R4, RZ ;  /* 0x0000000407ff7210 */ /* 0x000fe20007f1e0ff */
[----:B------:R-:W-:-:S04]  /*fd50*/  IMAD.MOV.U32 R2, RZ, RZ, R5 ;  /* 0x000000ffff027224 */ /* 0x000fc800078e0005 */
[----:B------:R-:W-:-:S08]  /*fd60*/  IMAD.WIDE.U32.X R2, R13, UR9, R2, P0 ;  /* 0x000000090d027c25 */ /* 0x000fd000080e0402 */
.L_x_310:
[--C-:B------:R-:W-:Y:S01]  /*fd70*/  SHF.R.U64 R6, R2, UR11, R3.reuse ;  /* 0x0000000b02067c19 */ /* 0x100fe20008001203 */
[----:B------:R-:W-:Y:S01]  /*fd80*/  ULDC.64 UR8, c[0x0][0x620] ;  /* 0x0001880000087ab9 */ /* 0x000fe20000000a00 */
[----:B------:R-:W-:Y:S01]  /*fd90*/  SHF.R.U32.HI R2, RZ, UR11, R3 ;  /* 0x0000000bff027c19 */ /* 0x000fe20008011603 */
[----:B------:R-:W-:Y:S01]  /*fda0*/  IMAD.MOV.U32 R3, RZ, RZ, R15 ;  /* 0x000000ffff037224 */ /* 0x000fe200078e000f */
[----:B------:R-:W-:Y:S01]  /*fdb0*/  IADD3 R5, P0, RZ, -R6, RZ ;  /* 0x80000006ff057210 */ /* 0x000fe20007f1e0ff */
[----:B------:R-:W2:Y:S01]  /*fdc0*/  LDC R16, c[0x0][0x144] ;  /* 0x00005100ff107b82 */ /* 0x000ea20000000800 */
[----:B0-----:R-:W-:Y:S01]  /*fdd0*/  I2FP.F32.U32 R7, R11 ;  /* 0x0000000b00077245 */ /* 0x001fe20000201000 */
[----:B------:R-:W-:Y:S01]  /*fde0*/  ULDC.64 UR14, c[0x0][0x640] ;  /* 0x00019000000e7ab9 */ /* 0x000fe20000000a00 */
[----:B------:R-:W-:Y:S01]  /*fdf0*/  ULDC UR10, c[0x0][0x608] ;  /* 0x00018200000a7ab9 */ /* 0x000fe20000000800 */
[----:B------:R-:W-:Y:S01]  /*fe00*/  IMAD.X R2, RZ, RZ, ~R2, P0 ;  /* 0x000000ffff027224 */ /* 0x000fe200000e0e02 */
[----:B------:R-:W-:-:S03]  /*fe10*/  ISETP.NE.U32.AND P0, PT, RZ, UR14, PT ;  /* 0x0000000eff007c0c */ /* 0x000fc6000bf05070 */
[----:B------:R-:W-:Y:S01]  /*fe20*/  IMAD R4, R2, UR8, RZ ;  /* 0x0000000802047c24 */ /* 0x000fe2000f8e02ff */
[----:B------:R-:W0:Y:S01]  /*fe30*/  LDC R13, c[0x0][0x148] ;  /* 0x00005200ff0d7b82 */ /* 0x000e220000000800 */
[----:B------:R-:W-:Y:S01]  /*fe40*/  IMAD.MOV.U32 R2, RZ, RZ, R12 ;  /* 0x000000ffff027224 */ /* 0x000fe200078e000c */
[----:B------:R-:W-:-:S03]  /*fe50*/  ISETP.NE.AND.EX P0, PT, RZ, UR15, PT, P0 ;  /* 0x0000000fff007c0c */ /* 0x000fc6000bf05300 */
[----:B------:R-:W-:Y:S01]  /*fe60*/  IMAD.WIDE.U32 R2, R5, UR8, R2 ;  /* 0x0000000805027c25 */ /* 0x000fe2000f8e0002 */
[----:B------:R-:W-:-:S03]  /*fe70*/  ULDC UR8, c[0x0][0x150] ;  /* 0x0000540000087ab9 */ /* 0x000fc60000000800 */
[----:B------:R-:W-:Y:S02]  /*fe80*/  IMAD R5, R5, UR9, R4 ;  /* 0x0000000905057c24 */ /* 0x000fe4000f8e0204 */
[----:B------:R-:W-:Y:S01]  /*fe90*/  FMUL R4, R7, UR8 ;  /* 0x0000000807047c20 */ /* 0x000fe20008400000 */
[----:B------:R-:W-:Y:S01]  /*fea0*/  ULDC UR8, c[0x0][0x618] ;  /* 0x0001860000087ab9 */ /* 0x000fe20000000800 */
[----:B------:R-:W-:Y:S01]  /*feb0*/  ULDC UR9, c[0x0][0x154] ;  /* 0x0000550000097ab9 */ /* 0x000fe20000000800 */
[----:B------:R-:W-:-:S03]  /*fec0*/  IMAD.IADD R3, R3, 0x1, R5 ;  /* 0x0000000103037824 */ /* 0x000fc600078e0205 */
[----:B------:R-:W3:Y:S02]  /*fed0*/  F2I.U32.TRUNC.NTZ R4, R4 ;  /* 0x0000000400047305 */ /* 0x000ee4000020f000 */
[----:B------:R-:W-:Y:S02]  /*fee0*/  SHF.R.U64 R7, R2, UR8, R3 ;  /* 0x0000000802077c19 */ /* 0x000fe40008001203 */
[----:B-1----:R-:W-:-:S05]  /*fef0*/  I2FP.F32.U32 R2, R10 ;  /* 0x0000000a00027245 */ /* 0x002fca0000201000 */
[----:B------:R-:W-:Y:S01]  /*ff00*/  FMUL R5, R2, UR9 ;  /* 0x0000000902057c20 */ /* 0x000fe20008400000 */
[----:B------:R-:W-:Y:S01]  /*ff10*/  SHF.R.U32.HI R2, RZ, UR8, R3 ;  /* 0x00000008ff027c19 */ /* 0x000fe20008011603 */
[----:B------:R-:W-:Y:S02]  /*ff20*/  ULDC UR8, c[0x0][0x658] ;  /* 0x0001960000087ab9 */ /* 0x000fe40000000800 */
[----:B------:R1:W4:Y:S01]  /*ff30*/  F2I.U32.TRUNC.NTZ R15, R5 ;  /* 0x00000005000f7305 */ /* 0x000322000020f000 */
[--C-:B------:R-:W-:Y:S02]  /*ff40*/  SHF.R.U64 R14, R7, UR10, R2.reuse ;  /* 0x0000000a070e7c19 */ /* 0x100fe40008001202 */
[----:B------:R-:W-:Y:S01]  /*ff50*/  SHF.R.U32.HI R3, RZ, UR10, R2 ;  /* 0x0000000aff037c19 */ /* 0x000fe20008011602 */
[----:B---3--:R-:W-:-:S03]  /*ff60*/  IMAD.MOV R2, RZ, RZ, -R4 ;  /* 0x000000ffff027224 */ /* 0x008fc600078e0a04 */
[----:B------:R-:W-:Y:S01]  /*ff70*/  SHF.R.U64 R12, R14, UR8, R3 ;  /* 0x000000080e0c7c19 */ /* 0x000fe20008001203 */
[----:B--2---:R-:W-:Y:S01]  /*ff80*/  IMAD R17, R16, R2, R11 ;  /* 0x0000000210117224 */ /* 0x004fe200078e020b */
[----:B------:R-:W-:-:S03]  /*ff90*/  SHF.R.U32.HI R4, RZ, UR8, R3 ;  /* 0x00000008ff047c19 */ /* 0x000fc60008011603 */
[----:B------:R-:W-:Y:S02]  /*ffa0*/  IMAD.MOV.U32 R2, RZ, RZ, R12 ;  /* 0x000000ffff027224 */ /* 0x000fe400078e000c */
[----:B------:R-:W-:Y:S01]  /*ffb0*/  IMAD.MOV.U32 R3, RZ, RZ, R4 ;  /* 0x000000ffff037224 */ /* 0x000fe200078e0004 */
[----:B-1--4-:R-:W-:Y:S06]  /*ffc0*/  @!P0 BRA `(.L_x_311) ;  /* 0x0000000000288947 */ /* 0x012fec0003800000 */
[----:B------:R-:W-:Y:S02]  /*ffd0*/  ULDC UR8, c[0x0][0x64c] ;  /* 0x0001930000087ab9 */ /* 0x000fe40000000800 */
[----:B------:R-:W-:-:S05]  /*ffe0*/  IADD3 R3, P0, R12, UR8, RZ ;  /* 0x000000080c037c10 */ /* 0x000fca000ff1e0ff */
[----:B------:R-:W-:-:S04]  /*fff0*/  IMAD.X R11, RZ, RZ, R4, P0 ;  /* 0x000000ffff0b7224 */ /* 0x000fc800000e0604 */
[----:B------:R-:W-:-:S04]  /*10000*/  IMAD.WIDE.U32 R4, R11, UR14, RZ ;  /* 0x0000000e0b047c25 */ /* 0x000fc8000f8e00ff */
[----:B------:R-:W-:-:S04]  /*10010*/  IMAD.WIDE.U32 R4, P0, R3, UR15, R4 ;  /* 0x0000000f03047c25 */ /* 0x000fc8000f800004 */
[----:B------:R-:W-:-:S04]  /*10020*/  IMAD.WIDE.U32 R2, R3, UR14, RZ ;  /* 0x0000000e03027c25 */ /* 0x000fc8000f8e00ff */
[----:B------:R-:W-:Y:S01]  /*10030*/  IMAD.MOV.U32 R2, RZ, RZ, R5 ;  /* 0x000000ffff027224 */ /* 0x000fe200078e0005 */
[----:B------:R-:W-:Y:S01]  /*10040*/  IADD3 RZ, P1, R3, R4, RZ ;  /* 0x0000000403ff7210 */ /* 0x000fe20007f3e0ff */
[----:B------:R-:W-:-:S04]  /*10050*/  IMAD.X R3, RZ, RZ, RZ, P0 ;  /* 0x000000ffff037224 */ /* 0x000fc800000e06ff */
[----:B------:R-:W-:-:S08]  /*10060*/  IMAD.WIDE.U32.X R2, R11, UR15, R2, P1 ;  /* 0x0000000f0b027c25 */ /* 0x000fd000088e0402 */
.L_x_311:
[----:B------:R-:W-:Y:S01]  /*10070*/  ULDC UR8, c[0x0][0x648] ;  /* 0x0001920000087ab9 */ /* 0x000fe20000000800 */
[----:B------:R-:W-:Y:S01]  /*10080*/  IMAD.MOV R15, RZ, RZ, -R15 ;  /* 0x000000ffff0f7224 */ /* 0x000fe200078e0a0f */
[----:B------:R-:W-:Y:S01]  /*10090*/  SHF.R.U64 R3, R2, UR8, R3 ;  /* 0x0000000802037c19 */ /* 0x000fe20008001203 */
[----:B------:R-:W-:Y:S01]  /*100a0*/  ULDC UR8, c[0x0][0x638] ;  /* 0x00018e0000087ab9 */ /* 0x000fe20000000800 */
[----:B------:R-:W-:Y:S01]  /*100b0*/  LOP3.LUT R2, R14, UR18, RZ, 0xc0, !PT ;  /* 0x000000120e027c12 */ /* 0x000fe2000f8ec0ff */
[----:B0-----:R-:W-:Y:S01]  /*100c0*/  @P2 IMAD R17, R13, R15, R10 ;  /* 0x0000000f0d112224 */ /* 0x001fe200078e020a */
[----:B------:R-:W-:Y:S01]  /*100d0*/  LOP3.LUT R7, R7, UR4, RZ, 0xc0, !PT ;  /* 0x0000000407077c12 */ /* 0x000fe2000f8ec0ff */
[----:B------:R-:W-:Y:S01]  /*100e0*/  IMAD.MOV R5, RZ, RZ, -R3 ;  /* 0x000000ffff057224 */ /* 0x000fe200078e0a03 */
[----:B------:R-:W-:Y:S01]  /*100f0*/  ULDC UR9, c[0x0][0x610] ;  /* 0x0001840000097ab9 */ /* 0x000fe20000000800 */
[----:B------:R-:W-:Y:S02]  /*10100*/  IMAD R2, R3, UR5, R2 ;  /* 0x0000000503027c24 */ /* 0x000fe4000f8e0202 */
[----:B------:R-:W-:Y:S01]  /*10110*/  IMAD R12, R5, UR8, R12 ;  /* 0x00000008050c7c24 */ /* 0x000fe2000f8e020c */
[----:B------:R-:W-:Y:S01]  /*10120*/  ULDC UR8, c[0x0][0x600] ;  /* 0x0001800000087ab9 */ /* 0x000fe20000000800 */
[----:B------:R-:W-:-:S02]  /*10130*/  IMAD R5, R2, UR9, R17 ;  /* 0x0000000902057c24 */ /* 0x000fc4000f8e0211 */
[----:B------:R-:W-:Y:S02]  /*10140*/  IMAD R12, R12, UR8, R7 ;  /* 0x000000080c0c7c24 */ /* 0x000fe4000f8e0207 */
[----:B------:R-:W-:-:S03]  /*10150*/  IMAD.MOV.U32 R2, RZ, RZ, 0x1 ;  /* 0x00000001ff027424 */ /* 0x000fc600078e00ff */
[----:B------:R-:W-:Y:S02]  /*10160*/  SEL R7, R12, R5, !P2 ;  /* 0x000000050c077207 */ /* 0x000fe40005000000 */
[----:B------:R-:W-:-:S07]  /*10170*/  SEL R5, R5, R12, !P2 ;  /* 0x0000000c05057207 */ /* 0x000fce0005000000 */
.L_x_309:
[----:B------:R-:W-:Y:S05]  /*10180*/  BSYNC B1 ;  /* 0x0000000000017941 */ /* 0x000fea0003800000 */
.L_x_308:
[----:B------:R-:W-:-:S13]  /*10190*/  LOP3.LUT P0, RZ, R2, 0xff, RZ, 0xc0, !PT ;  /* 0x000000ff02ff7812 */ /* 0x000fda000780c0ff */
[----:B------:R-:W-:Y:S05]  /*101a0*/  @P0 BRA `(.L_x_312) ;  /* 0xfffffff400140947 */ /* 0x000fea000383ffff */
[----:B------:R-:W-:Y:S05]  /*101b0*/  BSYNC B0 ;  /* 0x0000000000007941 */ /* 0x000fea0003800000 */
.L_x_301:
[----:B------:R-:W-:-:S03]  /*101c0*/  UMOV UR8, 0xffffffff ;  /* 0xffffffff00087882 */ /* 0x000fc60000000000 */
[----:B------:R-:W-:Y:S05]  /*101d0*/  BRA.DIV UR8, `(.L_x_313) ;  /* 0x0000000608287947 */ /* 0x000fea000b800000 */
[----:B------:R-:W-:-:S13]  /*101e0*/  ELECT P0, URZ, PT ;  /* 0x00000000003f782f */ /* 0x000fda0003800000 */
.L_x_327:
[----:B------:R-:W-:Y:S04]  /*101f0*/  BSSY B0, `(.L_x_314) ;  /* 0x000002c000007945 */ /* 0x000fe80003800000 */
[----:B------:R-:W-:Y:S05]  /*10200*/  @!P0 BRA `(.L_x_315) ;  /* 0x0000000000a88947 */ /* 0x000fea0003800000 */
[----:B------:R-:W-:-:S04]  /*10210*/  ULOP3.LUT UR8, UR13, 0x2, URZ, 0xfc, !UPT ;  /* 0x000000020d087892 */ /* 0x000fc8000f8efc3f */
[----:B------:R-:W-:-:S06]  /*10220*/  UISETP.NE.AND UP0, UPT, UR8, 0x3, UPT ;  /* 0x000000030800788c */ /* 0x000fcc000bf05270 */
[----:B------:R-:W-:-:S13]  /*10230*/  PLOP3.LUT P0, PT, PT, PT, UP0, 0x80, 0x0 ;  /* 0x000000000000781c */ /* 0x000fda0003f0f008 */
[----:B------:R-:W-:Y:S05]  /*10240*/  @!P0 BRA `(.L_x_316) ;  /* 0x0000000000048947 */ /* 0x000fea0003800000 */
[----:B------:R-:W-:Y:S01]  /*10250*/  BPT.TRAP 0x1 ;  /* 0x000000040000795c */ /* 0x000fe20000300000 */
.L_x_316:
[----:B------:R-:W0:Y:S01]  /*10260*/  S2R R3, SR_CgaCtaId ;  /* 0x0000000000037919 */ /* 0x000e220000008800 */
[----:B------:R-:W-:-:S04]  /*10270*/  MOV R2, 0x400 ;  /* 0x0000040000027802 */ /* 0x000fc80000000f00 */
[----:B0-----:R-:W-:Y:S02]  /*10280*/  LEA R3, R3, R2, 0x18 ;  /* 0x0000000203037211 */ /* 0x001fe400078ec0ff */
[----:B------:R-:W-:-:S03]  /*10290*/  SHF.L.U32 R2, R0, 0x1f, RZ ;  /* 0x0000001f00027819 */ /* 0x000fc600000006ff */
[----:B------:R-:W-:-:S04]  /*102a0*/  VIADD R3, R3, 0x20 ;  /* 0x0000002003037836 */ /* 0x000fc80000000000 */
[C---:B------:R-:W-:Y:S02]  /*102b0*/  IMAD R7, R8.reuse, 0x8, R3 ;  /* 0x0000000808077824 */ /* 0x040fe400078e0203 */
[----:B------:R-:W-:Y:S02]  /*102c0*/  VIADD R8, R8, 0x1 ;  /* 0x0000000108087836 */ /* 0x000fe40000000000 */
[----:B------:R-:W0:Y:S03]  /*102d0*/  SYNCS.PHASECHK.TRANS64.TRYWAIT P0, [R7+URZ], R2 ;  /* 0x00000002070075a7 */ /* 0x000e26000800017f */
[----:B------:R-:W-:-:S04]  /*102e0*/  ISETP.NE.AND P1, PT, R8, 0x4, PT ;  /* 0x000000040800780c */ /* 0x000fc80003f25270 */
[----:B------:R-:W-:Y:S02]  /*102f0*/  SEL R5, RZ, 0x1, P1 ;  /* 0x00000001ff057807 */ /* 0x000fe40000800000 */
[----:B------:R-:W-:Y:S02]  /*10300*/  SEL R8, R8, RZ, P1 ;  /* 0x000000ff08087207 */ /* 0x000fe40000800000 */
[----:B------:R-:W-:-:S03]  /*10310*/  LOP3.LUT R5, R0, R5, RZ, 0x3c, !PT ;  /* 0x0000000500057212 */ /* 0x000fc600078e3cff */
[----:B------:R-:W-:Y:S01]  /*10320*/  IMAD R9, R8, 0x8, R3 ;  /* 0x0000000808097824 */ /* 0x000fe200078e0203 */
[----:B------:R-:W-:Y:S01]  /*10330*/  SHF.L.U32 R4, R5, 0x1f, RZ ;  /* 0x0000001f05047819 */ /* 0x000fe200000006ff */
[----:B0-----:R-:W-:Y:S06]  /*10340*/  @!P0 BRA `(.L_x_317) ;  /* 0x0000000000ec8947 */ /* 0x001fec0003800000 */
.L_x_328:
[----:B------:R-:W1:Y:S01]  /*10350*/  SYNCS.PHASECHK.TRANS64.TRYWAIT P0, [R9+URZ], R4 ;  /* 0x00000004090075a7 */ /* 0x000e62000800017f */
[----:B------:R-:W-:-:S05]  /*10360*/  VIADD R0, R8, 0x1 ;  /* 0x0000000108007836 */ /* 0x000fca0000000000 */
[----:B------:R-:W-:-:S04]  /*10370*/  ISETP.NE.AND P1, PT, R0, 0x4, PT ;  /* 0x000000040000780c */ /* 0x000fc80003f25270 */
[----:B0-----:R-:W-:Y:S02]  /*10380*/  SEL R2, RZ, 0x1, P1 ;  /* 0x00000001ff027807 */ /* 0x001fe40000800000 */
[----:B------:R-:W-:Y:S02]  /*10390*/  SEL R0, R0, RZ, P1 ;  /* 0x000000ff00007207 */ /* 0x000fe40000800000 */
[----:B------:R-:W-:-:S03]  /*103a0*/  LOP3.LUT R7, R5, R2, RZ, 0x3c, !PT ;  /* 0x0000000205077212 */ /* 0x000fc600078e3cff */
[----:B------:R-:W-:Y:S01]  /*103b0*/  IMAD R6, R0, 0x8, R3 ;  /* 0x0000000800067824 */ /* 0x000fe200078e0203 */
[----:B------:R-:W-:Y:S01]  /*103c0*/  SHF.L.U32 R5, R7, 0x1f, RZ ;  /* 0x0000001f07057819 */ /* 0x000fe200000006ff */
[----:B-1----:R-:W-:Y:S06]  /*103d0*/  @!P0 BRA `(.L_x_318) ;  /* 0x0000000000dc8947 */ /* 0x002fec0003800000 */
.L_x_329:
[----:B------:R-:W1:Y:S01]  /*103e0*/  SYNCS.PHASECHK.TRANS64.TRYWAIT P0, [R6+URZ], R5 ;  /* 0x00000005060075a7 */ /* 0x000e62000800017f */
[----:B------:R-:W-:-:S05]  /*103f0*/  VIADD R0, R0, 0x1 ;  /* 0x0000000100007836 */ /* 0x000fca0000000000 */
[----:B------:R-:W-:-:S04]  /*10400*/  ISETP.NE.AND P1, PT, R0, 0x4, PT ;  /* 0x000000040000780c */ /* 0x000fc80003f25270 */
[----:B------:R-:W-:Y:S02]  /*10410*/  SEL R2, RZ, 0x1, P1 ;  /* 0x00000001ff027807 */ /* 0x000fe40000800000 */
[----:B------:R-:W-:Y:S02]  /*10420*/  SEL R0, R0, RZ, P1 ;  /* 0x000000ff00007207 */ /* 0x000fe40000800000 */
[----:B------:R-:W-:Y:S01]  /*10430*/  LOP3.LUT R2, R7, R2, RZ, 0x3c, !PT ;  /* 0x0000000207027212 */ /* 0x000fe200078e3cff */
[----:B-1----:R-:W-:Y:S06]  /*10440*/  @!P0 BRA `(.L_x_319) ;  /* 0x0000000000d48947 */ /* 0x002fec0003800000 */
.L_x_330:
[----:B------:R-:W-:Y:S01]  /*10450*/  IMAD R3, R0, 0x8, R3 ;  /* 0x0000000800037824 */ /* 0x000fe200078e0203 */
[----:B------:R-:W-:-:S07]  /*10460*/  SHF.L.U32 R0, R2, 0x1f, RZ ;  /* 0x0000001f02007819 */ /* 0x000fce00000006ff */
.L_x_320:
[----:B--2---:R2:W3:Y:S02]  /*10470*/  SYNCS.PHASECHK.TRANS64.TRYWAIT P0, [R3+URZ], R0 ;  /* 0x00000000030075a7 */ /* 0x0044e4000800017f */
[----:B---3--:R-:W-:Y:S05]  /*10480*/  @!P0 NANOSLEEP.SYNCS 0x989680 ;  /* 0x009896800000895d */ /* 0x008fea0003900000 */
[----:B------:R-:W3:Y:S02]  /*10490*/  @!P0 SYNCS.PHASECHK.TRANS64 P0, [R3+URZ], R0 ;  /* 0x00000000030085a7 */ /* 0x000ee4000800007f */
[----:B---3--:R-:W-:Y:S05]  /*104a0*/  @!P0 BRA `(.L_x_320) ;  /* 0xfffffffc00f08947 */ /* 0x008fea000383ffff */
.L_x_315:
[----:B------:R-:W-:Y:S05]  /*104b0*/  BSYNC B0 ;  /* 0x0000000000007941 */ /* 0x000fea0003800000 */
.L_x_314:
[----:B------:R-:W-:Y:S05]  /*104c0*/  EXIT ;  /* 0x000000000000794d */ /* 0x000fea0003800000 */
.L_x_21:
[----:B-1----:R-:W-:-:S04]  /*104d0*/  IMAD.U32 R3, RZ, RZ, UR6 ;  /* 0x00000006ff037e24 */ /* 0x002fc8000f8e00ff */
[----:B------:R1:W2:Y:S03]  /*104e0*/  SYNCS.PHASECHK.TRANS64.TRYWAIT P0, [R3+URZ], R0 ;  /* 0x00000000030075a7 */ /* 0x0002a6000800017f */
[----:B--2---:R-:W-:Y:S05]  /*104f0*/  @!P0 NANOSLEEP.SYNCS 0x989680 ;  /* 0x009896800000895d */ /* 0x004fea0003900000 */
[----:B------:R-:W2:Y:S02]  /*10500*/  @!P0 SYNCS.PHASECHK.TRANS64 P0, [R3+URZ], R0 ;  /* 0x00000000030085a7 */ /* 0x000ea4000800007f */
[----:B--2---:R-:W-:Y:S05]  /*10510*/  @!P0 BRA `(.L_x_21) ;  /* 0xfffffffc00ec8947 */ /* 0x004fea000383ffff */
[----:B------:R-:W-:Y:S05]  /*10520*/  BRA `(.L_x_20) ;  /* 0xffffff18003c7947 */ /* 0x000fea000383ffff */
.L_x_27:
[----:B-----5:R2:W-:Y:S02]  /*10530*/  STL [R1+0x88], R0 ;  /* 0x0000880001007387 */ /* 0x0205e40000100800 */
[----:B--2---:R-:W-:-:S04]  /*10540*/  IMAD.U32 R0, RZ, RZ, UR9 ;  /* 0x00000009ff007e24 */ /* 0x004fc8000f8e00ff */
[----:B------:R2:W3:Y:S03]  /*10550*/  SYNCS.PHASECHK.TRANS64.TRYWAIT P0, [R0+URZ], R229 ;  /* 0x000000e5000075a7 */ /* 0x0004e6000800017f */
[----:B---3--:R-:W-:Y:S05]  /*10560*/  @!P0 NANOSLEEP.SYNCS 0x989680 ;  /* 0x009896800000895d */ /* 0x008fea0003900000 */
[----:B------:R2:W3:Y:S02]  /*10570*/  @!P0 SYNCS.PHASECHK.TRANS64 P0, [R0+URZ], R229 ;  /* 0x000000e5000085a7 */ /* 0x0004e4000800007f */
[----:B--2---:R2:W5:Y:S02]  /*10580*/  LDL.LU R0, [R1+0x88] ;  /* 0x0000880001007983 */ /* 0x0045640000300800 */
[----:B--23--:R-:W-:Y:S05]  /*10590*/  @!P0 BRA `(.L_x_27) ;  /* 0xfffffffc00e48947 */ /* 0x00cfea000383ffff */
[----:B------:R-:W-:Y:S05]  /*105a0*/  BRA `(.L_x_26) ;  /* 0xffffff2800e07947 */ /* 0x000fea000383ffff */
.L_x_302:
[----:B------:R-:W-:Y:S01]  /*105b0*/  BSSY B1, `(.L_x_321) ;  /* 0x0000006000017945 */ /* 0x000fe20003800000 */
[----:B------:R-:W-:-:S07]  /*105c0*/  IMAD.MOV.U32 R2, RZ, RZ, -0x1 ;  /* 0xffffffffff027424 */ /* 0x000fce00078e00ff */
[----:B------:R-:W-:Y:S05]  /*105d0*/  WARPSYNC.COLLECTIVE R2, `(.L_x_322) ;  /* 0x00000000020c7348 */ /* 0x000fea0003c00000 */
[----:B------:R-:W-:Y:S02]  /*105e0*/  ELECT P0, UR62, PT ;  /* 0x00000000003e782f */ /* 0x000fe40003800000 */
[----:B------:R-:W-:Y:S01]  /*105f0*/  MOV R2, UR62 ;  /* 0x0000003e00027c02 */ /* 0x000fe20008000f00 */
[----:B------:R-:W-:Y:S10]  /*10600*/  ENDCOLLECTIVE ;  /* 0x000000000000791b */ /* 0x000ff40003800000 */
.L_x_322:
[----:B------:R-:W-:Y:S05]  /*10610*/  BSYNC B1 ;  /* 0x0000000000017941 */ /* 0x000fea0003800000 */
.L_x_321:
[----:B------:R-:W-:Y:S05]  /*10620*/  BRA `(.L_x_323) ;  /* 0xfffffff000007947 */ /* 0x000fea000383ffff */
.L_x_305:
[----:B0-----:R0:W2:Y:S02]  /*10630*/  SYNCS.PHASECHK.TRANS64.TRYWAIT P0, [R11+URZ+0x20], R4 ;  /* 0x000020040b0075a7 */ /* 0x0010a4000800017f */
[----:B--2---:R-:W-:Y:S05]  /*10640*/  @!P0 NANOSLEEP.SYNCS 0x989680 ;  /* 0x009896800000895d */ /* 0x004fea0003900000 */
[----:B------:R-:W2:Y:S02]  /*10650*/  @!P0 SYNCS.PHASECHK.TRANS64 P0, [R11+URZ+0x20], R4 ;  /* 0x000020040b0085a7 */ /* 0x000ea4000800007f */
[----:B--2---:R-:W-:Y:S05]  /*10660*/  @!P0 BRA `(.L_x_305) ;  /* 0xfffffffc00f08947 */ /* 0x004fea000383ffff */
[----:B------:R-:W-:Y:S05]  /*10670*/  BRA `(.L_x_324) ;  /* 0xfffffff000407947 */ /* 0x000fea000383ffff */
.L_x_313:
[----:B------:R-:W-:Y:S01]  /*10680*/  BSSY B0, `(.L_x_325) ;  /* 0x0000006000007945 */ /* 0x000fe20003800000 */
[----:B------:R-:W-:-:S07]  /*10690*/  IMAD.MOV.U32 R2, RZ, RZ, -0x1 ;  /* 0xffffffffff027424 */ /* 0x000fce00078e00ff */
[----:B------:R-:W-:Y:S05]  /*106a0*/  WARPSYNC.COLLECTIVE R2, `(.L_x_326) ;  /* 0x00000000020c7348 */ /* 0x000fea0003c00000 */
[----:B------:R-:W-:Y:S02]  /*106b0*/  ELECT P0, UR62, PT ;  /* 0x00000000003e782f */ /* 0x000fe40003800000 */
[----:B------:R-:W-:Y:S01]  /*106c0*/  MOV R2, UR62 ;  /* 0x0000003e00027c02 */ /* 0x000fe20008000f00 */
[----:B------:R-:W-:Y:S10]  /*106d0*/  ENDCOLLECTIVE ;  /* 0x000000000000791b */ /* 0x000ff40003800000 */
.L_x_326:
[----:B------:R-:W-:Y:S05]  /*106e0*/  BSYNC B0 ;  /* 0x0000000000007941 */ /* 0x000fea0003800000 */
.L_x_325:
[----:B------:R-:W-:Y:S05]  /*106f0*/  BRA `(.L_x_327) ;  /* 0xfffffff800bc7947 */ /* 0x000fea000383ffff */
.L_x_317:
[----:B0-----:R0:W1:Y:S02]  /*10700*/  SYNCS.PHASECHK.TRANS64.TRYWAIT P0, [R7+URZ], R2 ;  /* 0x00000002070075a7 */ /* 0x001064000800017f */
[----:B-1----:R-:W-:Y:S05]  /*10710*/  @!P0 NANOSLEEP.SYNCS 0x989680 ;  /* 0x009896800000895d */ /* 0x002fea0003900000 */
[----:B------:R-:W1:Y:S02]  /*10720*/  @!P0 SYNCS.PHASECHK.TRANS64 P0, [R7+URZ], R2 ;  /* 0x00000002070085a7 */ /* 0x000e64000800007f */
[----:B-1----:R-:W-:Y:S05]  /*10730*/  @!P0 BRA `(.L_x_317) ;  /* 0xfffffffc00f08947 */ /* 0x002fea000383ffff */
[----:B------:R-:W-:Y:S05]  /*10740*/  BRA `(.L_x_328) ;  /* 0xfffffffc00007947 */ /* 0x000fea000383ffff */
.L_x_318:
[----:B0-----:R0:W1:Y:S02]  /*10750*/  SYNCS.PHASECHK.TRANS64.TRYWAIT P0, [R9+URZ], R4 ;  /* 0x00000004090075a7 */ /* 0x001064000800017f */
[----:B-1----:R-:W-:Y:S05]  /*10760*/  @!P0 NANOSLEEP.SYNCS 0x989680 ;  /* 0x009896800000895d */ /* 0x002fea0003900000 */
[----:B------:R-:W1:Y:S02]  /*10770*/  @!P0 SYNCS.PHASECHK.TRANS64 P0, [R9+URZ], R4 ;  /* 0x00000004090085a7 */ /* 0x000e64000800007f */
[----:B-1----:R-:W-:Y:S05]  /*10780*/  @!P0 BRA `(.L_x_318) ;  /* 0xfffffffc00f08947 */ /* 0x002fea000383ffff */
[----:B------:R-:W-:Y:S05]  /*10790*/  BRA `(.L_x_329) ;  /* 0xfffffffc00107947 */ /* 0x000fea000383ffff */
.L_x_319:
[----:B-1----:R1:W2:Y:S02]  /*107a0*/  SYNCS.PHASECHK.TRANS64.TRYWAIT P0, [R6+URZ], R5 ;  /* 0x00000005060075a7 */ /* 0x0022a4000800017f */
[----:B--2---:R-:W-:Y:S05]  /*107b0*/  @!P0 NANOSLEEP.SYNCS 0x989680 ;  /* 0x009896800000895d */ /* 0x004fea0003900000 */
[----:B------:R-:W2:Y:S02]  /*107c0*/  @!P0 SYNCS.PHASECHK.TRANS64 P0, [R6+URZ], R5 ;  /* 0x00000005060085a7 */ /* 0x000ea4000800007f */
[----:B--2---:R-:W-:Y:S05]  /*107d0*/  @!P0 BRA `(.L_x_319) ;  /* 0xfffffffc00f08947 */ /* 0x004fea000383ffff */
[----:B------:R-:W-:Y:S05]  /*107e0*/  BRA `(.L_x_330) ;  /* 0xfffffffc00187947 */ /* 0x000fea000383ffff */
.L_x_331:
[----:B------:R-:W-:-:S00]  /*107f0*/  BRA `(.L_x_331) ;  /* 0xfffffffc00fc7947 */ /* 0x000fc0000383ffff */
[----:B------:R-:W-:-:S00]  /*10800*/  NOP ;  /* 0x0000000000007918 */ /* 0x000fc00000000000 */
[----:B------:R-:W-:-:S00]  /*10810*/  NOP ;  /* 0x0000000000007918 */ /* 0x000fc00000000000 */
[----:B------:R-:W-:-:S00]  /*10820*/  NOP ;  /* 0x0000000000007918 */ /* 0x000fc00000000000 */
[----:B------:R-:W-:-:S00]  /*10830*/  NOP ;  /* 0x0000000000007918 */ /* 0x000fc00000000000 */
[----:B------:R-:W-:-:S00]  /*10840*/  NOP ;  /* 0x0000000000007918 */ /* 0x000fc00000000000 */
[----:B------:R-:W-:-:S00]  /*10850*/  NOP ;  /* 0x0000000000007918 */ /* 0x000fc00000000000 */
[----:B------:R-:W-:-:S00]  /*10860*/  NOP ;  /* 0x0000000000007918 */ /* 0x000fc00000000000 */
[----:B------:R-:W-:-:S00]  /*10870*/  NOP ;  /* 0x0000000000007918 */ /* 0x000fc00000000000 */
.L_x_332:


//--------------------- .nv.shared._ZN7cutlass13device_kernelINS_4gemm6kernel13GemmUniversalIN4cute5tupleIJiiiiEEENS1_10collective13CollectiveMmaINS1_37MainloopSm90TmaGmmaWarpSpecializedFP8ILi4ENS5_IJNS4_1CILi2EEESB_NSA_ILi1EEEEEENS1_35KernelTmaWarpSpecializedCooperativeEEENS5_IJNSA_ILi128EEENSA_ILi256EEESG_EEENS_12float_e5m2_tENS5_IJlSC_lEEESJ_SK_NS4_8TiledMMAINS4_8MMA_AtomIJNS4_4SM904GMMA31MMA_64x256x32_F32E5M2E5M2_SS_TNILNSO_7ScaleInE1ELSQ_1EEEEEENS4_6LayoutINS5_IJSB_SC_SC_EEENS5_IJSC_NSA_ILi0EEESV_EEEEENS5_IJNS4_10UnderscoreESY_SY_EEEEENS4_23SM90_TMA_LOAD_MULTICASTENS4_14ComposedLayoutINS4_7SwizzleILi3ELi4ELi3EEENS4_18smem_ptr_flag_bitsILi8EEENST_INS5_IJNSA_ILi8EEESG_EEENS5_IJSG_SC_EEEEEEEvNS4_8identityES11_S1B_vS1C_EENS_8epilogue10collective6detail29Sm90TmaWarpSpecializedAdapterINS1F_15DefaultEpilogueISJ_SK_SK_NS1E_6thread17LinearCombinationISJ_Li1EffLNS1J_9ScaleType4KindE0ELNS_15FloatRoundStyleE2ESJ_EENS1_15EpilogueDefaultEEEEEvvEEEEvNT_6ParamsE --------------------------
	.section	.nv.shared._ZN7cutlass13device_kernelINS_4gemm6kernel13GemmUniversalIN4cute5tupleIJiiiiEEENS1_10collective13CollectiveMmaINS1_37MainloopSm90TmaGmmaWarpSpecializedFP8ILi4ENS5_IJNS4_1CILi2EEESB_NSA_ILi1EEEEEENS1_35KernelTmaWarpSpecializedCooperativeEEENS5_IJNSA_ILi128EEENSA_ILi256EEESG_EEENS_12float_e5m2_tENS5_IJlSC_lEEESJ_SK_NS4_8TiledMMAINS4_8MMA_AtomIJNS4_4SM904GMMA31MMA_64x256x32_F32E5M2E5M2_SS_TNILNSO_7ScaleInE1ELSQ_1EEEEEENS4_6LayoutINS5_IJSB_SC_SC_EEENS5_IJSC_NSA_ILi0EEESV_EEEEENS5_IJNS4_10UnderscoreESY_SY_EEEEENS4_23SM90_TMA_LOAD_MULTICASTENS4_14ComposedLayoutINS4_7SwizzleILi3ELi4ELi3EEENS4_18smem_ptr_flag_bitsILi8EEENST_INS5_IJNSA_ILi8EEESG_EEENS5_IJSG_SC_EEEEEEEvNS4_8identityES11_S1B_vS1C_EENS_8epilogue10collective6detail29Sm90TmaWarpSpecializedAdapterINS1F_15DefaultEpilogueISJ_SK_SK_NS1E_6thread17LinearCombinationISJ_Li1EffLNS1J_9ScaleType4KindE0ELNS_15FloatRoundStyleE2ESJ_EENS1_15EpilogueDefaultEEEEEvvEEEEvNT_6ParamsE,"aw",@nobits
	.sectionflags	@""
	.align	16
	.zero		1024


//--------------------- .nv.shared.reserved.0     --------------------------
	.section	.nv.shared.reserved.0,"aw",@nobits
	.weak		__nv_reservedSMEM_offset_0_alias
	.size		__nv_reservedSMEM_offset_0_alias, 0, 0
	.other		__nv_reservedSMEM_offset_0_alias,@"STO_CUDA_RESERVED_SHARED STV_DEFAULT"
__nv_reservedSMEM_offset_0_alias:
	.zero		0


//--------------------- .nv.global                --------------------------
	.section	.nv.global,"aw",@nobits
.nv.global:
	.type		_ZN40_INTERNAL_c2c45888_4_k_cu_9d6b195e_267904cute1_E,@object
	.size		_ZN40_INTERNAL_c2c45888_4_k_cu_9d6b195e_267904cute1_E,(_ZN40_INTERNAL_c2c45888_4_k_cu_9d6b195e_267904cuda3std3__45__cpo6cbeginE - _ZN40_INTERNAL_c2c45888_4_k_cu_9d6b195e_267904cute1_E)
_ZN40_INTERNAL_c2c45888_4_k_cu_9d6b195e_267904cute1_E:
	.zero		1
	.type		_ZN40_INTERNAL_c2c45888_4_k_cu_9d6b195e_267904cuda3std3__45__cpo6cbeginE,@object
	.size		_ZN40_INTERNAL_c2c45888_4_k_cu_9d6b195e_267904cuda3std3__45__cpo6cbeginE,(_ZN40_INTERNAL_c2c45888_4_k_cu_9d6b195e_267904cuda3std3__48in_placeE - _ZN40_INTERNAL_c2c45888_4_k_cu_9d6b195e_267904cuda3std3__45__cpo6cbeginE)
_ZN40_INTERNAL_c2c45888_4_k_cu_9d6b195e_267904cuda3std3__45__cpo6cbeginE:
	.zero		1
	.type		_ZN40_INTERNAL_c2c45888_4_k_cu_9d6b195e_267904cuda3std3__48in_placeE,@object
	.size		_ZN40_INTERNAL_c2c45888_4_k_cu_9d6b195e_267904cuda3std3__48in_placeE,(_ZN40_INTERNAL_c2c45888_4_k_cu_9d6b195e_267904cuda3std6ranges3__45__cpo9iter_moveE - _ZN40_INTERNAL_c2c45888_4_k_cu_9d6b195e_267904cuda3std3__48in_placeE)
_ZN40_INTERNAL_c2c45888_4_k_cu_9d6b195e_267904cuda3std3__48in_placeE:
	.zero		1
	.type		_ZN40_INTERNAL_c2c45888_4_k_cu_9d6b195e_267904cuda3std6ranges3__45__cpo9iter_moveE,@object
	.size		_ZN40_INTERNAL_c2c45888_4_k_cu_9d6b195e_267904cuda3std6ranges3__45__cpo9iter_moveE,(_ZN40_INTERNAL_c2c45888_4_k_cu_9d6b195e_267904cuda3std3__45__cpo5beginE - _ZN40_INTERNAL_c2c45888_4_k_cu_9d6b195e_267904cuda3std6ranges3__45__cpo9iter_moveE)
_ZN40_INTERNAL_c2c45888_4_k_cu_9d6b195e_267904cuda3std6ranges3__45__cpo9iter_moveE:
	.zero		1
	.type		_ZN40_INTERNAL_c2c45888_4_k_cu_9d6b195e_267904cuda3std3__45__cpo5beginE,@object
	.size		_ZN40_INTERNAL_c2c45888_4_k_cu_9d6b195e_267904cuda3std3__45__cpo5beginE,(_ZN40_INTERNAL_c2c45888_4_k_cu_9d6b195e_267904cuda3std3__442_GLOBAL__N__c2c45888_4_k_cu_9d6b195e_267906ignoreE - _ZN40_INTERNAL_c2c45888_4_k_cu_9d6b195e_267904cuda3std3__45__cpo5beginE)
_ZN40_INTERNAL_c2c45888_4_k_cu_9d6b195e_267904cuda3std3__45__cpo5beginE:
	.zero		1
	.type		_ZN40_INTERNAL_c2c45888_4_k_cu_9d6b195e_267904cuda3std3__442_GLOBAL__N__c2c45888_4_k_cu_9d6b195e_267906ignoreE,@object
	.size		_ZN40_INTERNAL_c2c45888_4_k_cu_9d6b195e_267904cuda3std3__442_GLOBAL__N__c2c45888_4_k_cu_9d6b195e_267906ignoreE,(_ZN40_INTERNAL_c2c45888_4_k_cu_9d6b195e_267904cute7productE - _ZN40_INTERNAL_c2c45888_4_k_cu_9d6b195e_267904cuda3std3__442_GLOBAL__N__c2c45888_4_k_cu_9d6b195e_267906ignoreE)
_ZN40_INTERNAL_c2c45888_4_k_cu_9d6b195e_267904cuda3std3__442_GLOBAL__N__c2c45888_4_k_cu_9d6b195e_267906ignoreE:
	.zero		1
	.type		_ZN40_INTERNAL_c2c45888_4_k_cu_9d6b195e_267904cute7productE,@object
	.size		_ZN40_INTERNAL_c2c45888_4_k_cu_9d6b195e_267904cute7productE,(_ZN40_INTERNAL_c2c45888_4_k_cu_9d6b195e_267904cuda3std3__45__cpo3endE - _ZN40_INTERNAL_c2c45888_4_k_cu_9d6b195e_267904cute7productE)
_ZN40_INTERNAL_c2c45888_4_k_cu_9d6b195e_267904cute7productE:
	.zero		1
	.type		_ZN40_INTERNAL_c2c45888_4_k_cu_9d6b195e_267904cuda3std3__45__cpo3endE,@object
	.size		_ZN40_INTERNAL_c2c45888_4_k_cu_9d6b195e_267904cuda3std3__45__cpo3endE,(_ZN40_INTERNAL_c2c45888_4_k_cu_9d6b195e_267904cuda3std3__419piecewise_constructE - _ZN40_INTERNAL_c2c45888_4_k_cu_9d6b195e_267904cuda3std3__45__cpo3endE)
_ZN40_INTERNAL_c2c45888_4_k_cu_9d6b195e_267904cuda3std3__45__cpo3endE:
	.zero		1
	.type		_ZN40_INTERNAL_c2c45888_4_k_cu_9d6b195e_267904cuda3std3__419piecewise_constructE,@object
	.size		_ZN40_INTERNAL_c2c45888_4_k_cu_9d6b195e_267904cuda3std3__419piecewise_constructE,(_ZN40_INTERNAL_c2c45888_4_k_cu_9d6b195e_267904cuda3std3__45__cpo4cendE - _ZN40_INTERNAL_c2c45888_4_k_cu_9d6b195e_267904cuda3std3__419piecewise_constructE)
_ZN40_INTERNAL_c2c45888_4_k_cu_9d6b195e_267904cuda3std3__419piecewise_constructE:
	.zero		1
	.type		_ZN40_INTERNAL_c2c45888_4_k_cu_9d6b195e_267904cuda3std3__45__cpo4cendE,@object
	.size		_ZN40_INTERNAL_c2c45888_4_k_cu_9d6b195e_267904cuda3std3__45__cpo4cendE,(_ZN40_INTERNAL_c2c45888_4_k_cu_9d6b195e_267904cuda3std6ranges3__45__cpo4swapE - _ZN40_INTERNAL_c2c45888_4_k_cu_9d6b195e_267904cuda3std3__45__cpo4cendE)
_ZN40_INTERNAL_c2c45888_4_k_cu_9d6b195e_267904cuda3std3__45__cpo4cendE:
	.zero		1
	.type		_ZN40_INTERNAL_c2c45888_4_k_cu_9d6b195e_267904cuda3std6ranges3__45__cpo4swapE,@object
	.size		_ZN40_INTERNAL_c2c45888_4_k_cu_9d6b195e_267904cuda3std6ranges3__45__cpo4swapE,(.L_7 - _ZN40_INTERNAL_c2c45888_4_k_cu_9d6b195e_267904cuda3std6ranges3__45__cpo4swapE)
_ZN40_INTERNAL_c2c45888_4_k_cu_9d6b195e_267904cuda3std6ranges3__45__cpo4swapE:
	.zero		1
.L_7:


//--------------------- .nv.constant0._ZN7cutlass13device_kernelINS_4gemm6kernel13GemmUniversalIN4cute5tupleIJiiiiEEENS1_10collective13CollectiveMmaINS1_37MainloopSm90TmaGmmaWarpSpecializedFP8ILi4ENS5_IJNS4_1CILi2EEESB_NSA_ILi1EEEEEENS1_35KernelTmaWarpSpecializedCooperativeEEENS5_IJNSA_ILi128EEENSA_ILi256EEESG_EEENS_12float_e5m2_tENS5_IJlSC_lEEESJ_SK_NS4_8TiledMMAINS4_8MMA_AtomIJNS4_4SM904GMMA31MMA_64x256x32_F32E5M2E5M2_SS_TNILNSO_7ScaleInE1ELSQ_1EEEEEENS4_6LayoutINS5_IJSB_SC_SC_EEENS5_IJSC_NSA_ILi0EEESV_EEEEENS5_IJNS4_10UnderscoreESY_SY_EEEEENS4_23SM90_TMA_LOAD_MULTICASTENS4_14ComposedLayoutINS4_7SwizzleILi3ELi4ELi3EEENS4_18smem_ptr_flag_bitsILi8EEENST_INS5_IJNSA_ILi8EEESG_EEENS5_IJSG_SC_EEEEEEEvNS4_8identityES11_S1B_vS1C_EENS_8epilogue10collective6detail29Sm90TmaWarpSpecializedAdapterINS1F_15DefaultEpilogueISJ_SK_SK_NS1E_6thread17LinearCombinationISJ_Li1EffLNS1J_9ScaleType4KindE0ELNS_15FloatRoundStyleE2ESJ_EENS1_15EpilogueDefaultEEEEEvvEEEEvNT_6ParamsE --------------------------
	.section	.nv.constant0._ZN7cutlass13device_kernelINS_4gemm6kernel13GemmUniversalIN4cute5tupleIJiiiiEEENS1_10collective13CollectiveMmaINS1_37MainloopSm90TmaGmmaWarpSpecializedFP8ILi4ENS5_IJNS4_1CILi2EEESB_NSA_ILi1EEEEEENS1_35KernelTmaWarpSpecializedCooperativeEEENS5_IJNSA_ILi128EEENSA_ILi256EEESG_EEENS_12float_e5m2_tENS5_IJlSC_lEEESJ_SK_NS4_8TiledMMAINS4_8MMA_AtomIJNS4_4SM904GMMA31MMA_64x256x32_F32E5M2E5M2_SS_TNILNSO_7ScaleInE1ELSQ_1EEEEEENS4_6LayoutINS5_IJSB_SC_SC_EEENS5_IJSC_NSA_ILi0EEESV_EEEEENS5_IJNS4_10UnderscoreESY_SY_EEEEENS4_23SM90_TMA_LOAD_MULTICASTENS4_14ComposedLayoutINS4_7SwizzleILi3ELi4ELi3EEENS4_18smem_ptr_flag_bitsILi8EEENST_INS5_IJNSA_ILi8EEESG_EEENS5_IJSG_SC_EEEEEEEvNS4_8identityES11_S1B_vS1C_EENS_8epilogue10collective6detail29Sm90TmaWarpSpecializedAdapterINS1F_15DefaultEpilogueISJ_SK_SK_NS1E_6thread17LinearCombinationISJ_Li1EffLNS1J_9ScaleType4KindE0ELNS_15FloatRoundStyleE2ESJ_EENS1_15EpilogueDefaultEEEEEvvEEEEvNT_6ParamsE,"a",@progbits
	.sectionflags	@""
	.align	4
.nv.constant0._ZN7cutlass13device_kernelINS_4gemm6kernel13GemmUniversalIN4cute5tupleIJiiiiEEENS1_10collective13CollectiveMmaINS1_37MainloopSm90TmaGmmaWarpSpecializedFP8ILi4ENS5_IJNS4_1CILi2EEESB_NSA_ILi1EEEEEENS1_35KernelTmaWarpSpecializedCooperativeEEENS5_IJNSA_ILi128EEENSA_ILi256EEESG_EEENS_12float_e5m2_tENS5_IJlSC_lEEESJ_SK_NS4_8TiledMMAINS4_8MMA_AtomIJNS4_4SM904GMMA31MMA_64x256x32_F32E5M2E5M2_SS_TNILNSO_7ScaleInE1ELSQ_1EEEEEENS4_6LayoutINS5_IJSB_SC_SC_EEENS5_IJSC_NSA_ILi0EEESV_EEEEENS5_IJNS4_10UnderscoreESY_SY_EEEEENS4_23SM90_TMA_LOAD_MULTICASTENS4_14ComposedLayoutINS4_7SwizzleILi3ELi4ELi3EEENS4_18smem_ptr_flag_bitsILi8EEENST_INS5_IJNSA_ILi8EEESG_EEENS5_IJSG_SC_EEEEEEEvNS4_8identityES11_S1B_vS1C_EENS_8epilogue10collective6detail29Sm90TmaWarpSpecializedAdapterINS1F_15DefaultEpilogueISJ_SK_SK_NS1E_6thread17LinearCombinationISJ_Li1EffLNS1J_9ScaleType4KindE0ELNS_15FloatRoundStyleE2ESJ_EENS1_15EpilogueDefaultEEEEEvvEEEEvNT_6ParamsE:
	.zero		1664


//--------------------- SYMBOLS --------------------------

	.type		.nv.reservedSmem.offset0,@object
	.size		.nv.reservedSmem.offset0,0x4
